//
// Generated by NVIDIA NVVM Compiler
//
// Compiler Build ID: CL-36424714
// Cuda compilation tools, release 13.0, V13.0.88
// Based on NVVM 20.0.0
//

.version 9.0
.target sm_100
.address_size 64

	// .globl	_Z19csc_multiply_kernelPiS_S_S_S_ii
.global .align 4 .b8 precalc_xorwow_matrix[102400];
.global .align 4 .b8 precalc_xorwow_offset_matrix[102400];
.global .align 4 .b8 mrg32k3aM1[2304];
.global .align 4 .b8 mrg32k3aM2[2304];
.global .align 4 .b8 mrg32k3aM1SubSeq[2016];
.global .align 4 .b8 mrg32k3aM2SubSeq[2016];
.global .align 4 .b8 mrg32k3aM1Seq[2304];
.global .align 4 .b8 mrg32k3aM2Seq[2304];
.const .align 8 .b8 __cr_lgamma_table[72];

.visible .entry _Z19csc_multiply_kernelPiS_S_S_S_ii(
	.param .u64 .ptr .align 1 _Z19csc_multiply_kernelPiS_S_S_S_ii_param_0,
	.param .u64 .ptr .align 1 _Z19csc_multiply_kernelPiS_S_S_S_ii_param_1,
	.param .u64 .ptr .align 1 _Z19csc_multiply_kernelPiS_S_S_S_ii_param_2,
	.param .u64 .ptr .align 1 _Z19csc_multiply_kernelPiS_S_S_S_ii_param_3,
	.param .u64 .ptr .align 1 _Z19csc_multiply_kernelPiS_S_S_S_ii_param_4,
	.param .u32 _Z19csc_multiply_kernelPiS_S_S_S_ii_param_5,
	.param .u32 _Z19csc_multiply_kernelPiS_S_S_S_ii_param_6
)
{
	.reg .pred 	%p<7>;
	.reg .b32 	%r<39>;
	.reg .b64 	%rd<21>;

	ld.param.u64 	%rd8, [_Z19csc_multiply_kernelPiS_S_S_S_ii_param_0];
	ld.param.u64 	%rd9, [_Z19csc_multiply_kernelPiS_S_S_S_ii_param_1];
	ld.param.u64 	%rd12, [_Z19csc_multiply_kernelPiS_S_S_S_ii_param_2];
	ld.param.u64 	%rd10, [_Z19csc_multiply_kernelPiS_S_S_S_ii_param_3];
	ld.param.u64 	%rd11, [_Z19csc_multiply_kernelPiS_S_S_S_ii_param_4];
	ld.param.u32 	%r19, [_Z19csc_multiply_kernelPiS_S_S_S_ii_param_5];
	ld.param.u32 	%r18, [_Z19csc_multiply_kernelPiS_S_S_S_ii_param_6];
	cvta.to.global.u64 	%rd1, %rd12;
	mov.u32 	%r20, %ctaid.x;
	mov.u32 	%r21, %ntid.x;
	mov.u32 	%r22, %tid.x;
	mad.lo.s32 	%r1, %r20, %r21, %r22;
	setp.ge.s32 	%p1, %r1, %r19;
	@%p1 bra 	$L__BB0_9;
	cvta.to.global.u64 	%rd13, %rd11;
	mul.wide.s32 	%rd14, %r1, 4;
	add.s64 	%rd2, %rd13, %rd14;
	mov.b32 	%r23, 0;
	st.global.u32 	[%rd2], %r23;
	setp.lt.s32 	%p2, %r18, 1;
	@%p2 bra 	$L__BB0_9;
	ld.global.u32 	%r37, [%rd1];
	cvta.to.global.u64 	%rd3, %rd9;
	cvta.to.global.u64 	%rd4, %rd8;
	cvta.to.global.u64 	%rd5, %rd10;
	mov.b32 	%r38, 0;
	mov.u32 	%r33, %r38;
	bra.uni 	$L__BB0_4;
$L__BB0_3:
	setp.eq.s32 	%p6, %r33, %r18;
	@%p6 bra 	$L__BB0_9;
$L__BB0_4:
	mov.u32 	%r7, %r33;
	mov.u32 	%r36, %r37;
	add.s32 	%r33, %r7, 1;
	mul.wide.u32 	%rd15, %r7, 4;
	add.s64 	%rd6, %rd1, %rd15;
	ld.global.u32 	%r37, [%rd6+4];
	setp.ge.s32 	%p3, %r36, %r37;
	@%p3 bra 	$L__BB0_3;
	add.s64 	%rd7, %rd5, %rd15;
$L__BB0_6:
	mul.wide.s32 	%rd17, %r36, 4;
	add.s64 	%rd18, %rd3, %rd17;
	ld.global.u32 	%r25, [%rd18];
	setp.ne.s32 	%p4, %r25, %r1;
	@%p4 bra 	$L__BB0_8;
	add.s64 	%rd20, %rd4, %rd17;
	ld.global.u32 	%r26, [%rd20];
	ld.global.u32 	%r27, [%rd7];
	and.b32  	%r28, %r27, %r26;
	xor.b32  	%r38, %r38, %r28;
	st.global.u32 	[%rd2], %r38;
	ld.global.u32 	%r37, [%rd6+4];
$L__BB0_8:
	add.s32 	%r36, %r36, 1;
	setp.lt.s32 	%p5, %r36, %r37;
	@%p5 bra 	$L__BB0_6;
	bra.uni 	$L__BB0_3;
$L__BB0_9:
	ret;

}
	// .globl	_Z30generate_error_patterns_kernelPiiiiP17curandStateXORWOW
.visible .entry _Z30generate_error_patterns_kernelPiiiiP17curandStateXORWOW(
	.param .u64 .ptr .align 1 _Z30generate_error_patterns_kernelPiiiiP17curandStateXORWOW_param_0,
	.param .u32 _Z30generate_error_patterns_kernelPiiiiP17curandStateXORWOW_param_1,
	.param .u32 _Z30generate_error_patterns_kernelPiiiiP17curandStateXORWOW_param_2,
	.param .u32 _Z30generate_error_patterns_kernelPiiiiP17curandStateXORWOW_param_3,
	.param .u64 .ptr .align 1 _Z30generate_error_patterns_kernelPiiiiP17curandStateXORWOW_param_4
)
{
	.reg .pred 	%p<19>;
	.reg .b32 	%r<240>;
	.reg .b32 	%f<16>;
	.reg .b64 	%rd<16>;
	.reg .b64 	%fd<9>;

	ld.param.u64 	%rd6, [_Z30generate_error_patterns_kernelPiiiiP17curandStateXORWOW_param_0];
	ld.param.u32 	%r93, [_Z30generate_error_patterns_kernelPiiiiP17curandStateXORWOW_param_1];
	ld.param.u32 	%r94, [_Z30generate_error_patterns_kernelPiiiiP17curandStateXORWOW_param_2];
	ld.param.u32 	%r95, [_Z30generate_error_patterns_kernelPiiiiP17curandStateXORWOW_param_3];
	ld.param.u64 	%rd5, [_Z30generate_error_patterns_kernelPiiiiP17curandStateXORWOW_param_4];
	cvta.to.global.u64 	%rd1, %rd6;
	mov.u32 	%r96, %ctaid.x;
	mov.u32 	%r97, %ntid.x;
	mov.u32 	%r98, %tid.x;
	mad.lo.s32 	%r1, %r96, %r97, %r98;
	setp.ge.s32 	%p1, %r1, %r95;
	@%p1 bra 	$L__BB1_17;
	cvta.to.global.u64 	%rd7, %rd5;
	mul.wide.s32 	%rd8, %r1, 48;
	add.s64 	%rd2, %rd7, %rd8;
	ld.global.v2.u32 	{%r239, %r214}, [%rd2];
	ld.global.v2.u32 	{%r237, %r236}, [%rd2+8];
	ld.global.v2.u32 	{%r235, %r234}, [%rd2+16];
	ld.global.v2.u32 	{%r8, %r9}, [%rd2+24];
	ld.global.f32 	%f1, [%rd2+32];
	ld.global.f64 	%fd1, [%rd2+40];
	setp.lt.s32 	%p2, %r93, 1;
	mov.b32 	%r216, 0;
	@%p2 bra 	$L__BB1_11;
	mul.lo.s32 	%r10, %r93, %r1;
	and.b32  	%r11, %r93, 3;
	setp.lt.u32 	%p3, %r93, 4;
	mov.b32 	%r202, 0;
	mov.u32 	%r216, %r202;
	mov.u32 	%r195, %r236;
	mov.u32 	%r196, %r235;
	mov.u32 	%r197, %r234;
	@%p3 bra 	$L__BB1_6;
	and.b32  	%r202, %r93, 2147483644;
	neg.s32 	%r219, %r202;
	add.s32 	%r218, %r239, 724874;
	add.s64 	%rd3, %rd1, 8;
	mov.b32 	%r216, 0;
	mov.u32 	%r217, %r10;
$L__BB1_4:
	.pragma "nounroll";
	mov.u32 	%r67, %r234;
	mul.wide.s32 	%rd9, %r217, 4;
	add.s64 	%rd10, %rd3, %rd9;
	shr.u32 	%r104, %r214, 2;
	xor.b32  	%r105, %r104, %r214;
	shl.b32 	%r106, %r67, 4;
	shl.b32 	%r107, %r105, 1;
	xor.b32  	%r108, %r106, %r107;
	xor.b32  	%r109, %r108, %r67;
	xor.b32  	%r68, %r109, %r105;
	add.s32 	%r110, %r218, %r68;
	add.s32 	%r111, %r110, -362437;
	cvt.rn.f32.u32 	%f2, %r111;
	fma.rn.f32 	%f3, %f2, 0f2F800000, 0f2F000000;
	cvt.f64.f32 	%fd2, %f3;
	setp.lt.f64 	%p4, %fd2, 0d3FB999999999999A;
	selp.u32 	%r112, 1, 0, %p4;
	st.global.u32 	[%rd10+-8], %r112;
	add.s32 	%r113, %r216, %r112;
	shr.u32 	%r114, %r237, 2;
	xor.b32  	%r115, %r114, %r237;
	shl.b32 	%r116, %r68, 4;
	shl.b32 	%r117, %r115, 1;
	xor.b32  	%r118, %r116, %r117;
	xor.b32  	%r119, %r118, %r68;
	xor.b32  	%r195, %r119, %r115;
	add.s32 	%r120, %r218, %r195;
	cvt.rn.f32.u32 	%f4, %r120;
	fma.rn.f32 	%f5, %f4, 0f2F800000, 0f2F000000;
	cvt.f64.f32 	%fd3, %f5;
	setp.lt.f64 	%p5, %fd3, 0d3FB999999999999A;
	selp.u32 	%r121, 1, 0, %p5;
	st.global.u32 	[%rd10+-4], %r121;
	add.s32 	%r122, %r113, %r121;
	shr.u32 	%r123, %r236, 2;
	xor.b32  	%r124, %r123, %r236;
	shl.b32 	%r125, %r195, 4;
	shl.b32 	%r126, %r124, 1;
	xor.b32  	%r127, %r125, %r126;
	xor.b32  	%r128, %r127, %r195;
	xor.b32  	%r196, %r128, %r124;
	add.s32 	%r129, %r218, %r196;
	add.s32 	%r130, %r129, 362437;
	cvt.rn.f32.u32 	%f6, %r130;
	fma.rn.f32 	%f7, %f6, 0f2F800000, 0f2F000000;
	cvt.f64.f32 	%fd4, %f7;
	setp.lt.f64 	%p6, %fd4, 0d3FB999999999999A;
	selp.u32 	%r131, 1, 0, %p6;
	st.global.u32 	[%rd10], %r131;
	add.s32 	%r132, %r122, %r131;
	shr.u32 	%r133, %r235, 2;
	xor.b32  	%r134, %r133, %r235;
	shl.b32 	%r135, %r196, 4;
	shl.b32 	%r136, %r134, 1;
	xor.b32  	%r137, %r135, %r136;
	xor.b32  	%r138, %r137, %r196;
	xor.b32  	%r234, %r138, %r134;
	add.s32 	%r139, %r218, %r234;
	add.s32 	%r140, %r139, 724874;
	cvt.rn.f32.u32 	%f8, %r140;
	fma.rn.f32 	%f9, %f8, 0f2F800000, 0f2F000000;
	cvt.f64.f32 	%fd5, %f9;
	setp.lt.f64 	%p7, %fd5, 0d3FB999999999999A;
	selp.u32 	%r141, 1, 0, %p7;
	st.global.u32 	[%rd10+4], %r141;
	add.s32 	%r216, %r132, %r141;
	add.s32 	%r219, %r219, 4;
	add.s32 	%r218, %r218, 1449748;
	add.s32 	%r217, %r217, 4;
	setp.eq.s32 	%p8, %r219, 0;
	mov.u32 	%r237, %r68;
	mov.u32 	%r236, %r195;
	mov.u32 	%r235, %r196;
	mov.u32 	%r214, %r67;
	@%p8 bra 	$L__BB1_5;
	bra.uni 	$L__BB1_4;
$L__BB1_5:
	add.s32 	%r239, %r218, -724874;
	mov.u32 	%r214, %r67;
	mov.u32 	%r237, %r68;
	mov.u32 	%r236, %r195;
	mov.u32 	%r235, %r196;
	mov.u32 	%r197, %r234;
$L__BB1_6:
	setp.eq.s32 	%p9, %r11, 0;
	@%p9 bra 	$L__BB1_11;
	setp.eq.s32 	%p10, %r11, 1;
	mov.u32 	%r205, %r214;
	mov.u32 	%r206, %r237;
	mov.u32 	%r207, %r195;
	mov.u32 	%r208, %r196;
	mov.u32 	%r209, %r197;
	@%p10 bra 	$L__BB1_9;
	shr.u32 	%r143, %r214, 2;
	xor.b32  	%r144, %r143, %r214;
	shl.b32 	%r145, %r197, 4;
	shl.b32 	%r146, %r144, 1;
	xor.b32  	%r147, %r145, %r146;
	xor.b32  	%r148, %r147, %r197;
	xor.b32  	%r235, %r148, %r144;
	add.s32 	%r149, %r239, %r235;
	add.s32 	%r150, %r149, 362437;
	cvt.rn.f32.u32 	%f10, %r150;
	fma.rn.f32 	%f11, %f10, 0f2F800000, 0f2F000000;
	cvt.f64.f32 	%fd6, %f11;
	setp.lt.f64 	%p11, %fd6, 0d3FB999999999999A;
	selp.u32 	%r151, 1, 0, %p11;
	add.s32 	%r152, %r202, %r10;
	mul.wide.s32 	%rd11, %r152, 4;
	add.s64 	%rd12, %rd1, %rd11;
	st.global.u32 	[%rd12], %r151;
	add.s32 	%r153, %r216, %r151;
	shr.u32 	%r154, %r237, 2;
	xor.b32  	%r155, %r154, %r237;
	shl.b32 	%r156, %r235, 4;
	shl.b32 	%r157, %r155, 1;
	xor.b32  	%r158, %r156, %r157;
	xor.b32  	%r159, %r158, %r235;
	xor.b32  	%r234, %r159, %r155;
	add.s32 	%r239, %r239, 724874;
	add.s32 	%r160, %r234, %r239;
	cvt.rn.f32.u32 	%f12, %r160;
	fma.rn.f32 	%f13, %f12, 0f2F800000, 0f2F000000;
	cvt.f64.f32 	%fd7, %f13;
	setp.lt.f64 	%p12, %fd7, 0d3FB999999999999A;
	selp.u32 	%r161, 1, 0, %p12;
	st.global.u32 	[%rd12+4], %r161;
	add.s32 	%r216, %r153, %r161;
	add.s32 	%r202, %r202, 2;
	mov.u32 	%r205, %r195;
	mov.u32 	%r206, %r196;
	mov.u32 	%r207, %r197;
	mov.u32 	%r208, %r235;
	mov.u32 	%r209, %r234;
$L__BB1_9:
	and.b32  	%r162, %r93, 1;
	setp.eq.b32 	%p13, %r162, 1;
	not.pred 	%p14, %p13;
	mov.u32 	%r236, %r197;
	mov.u32 	%r237, %r196;
	mov.u32 	%r214, %r195;
	@%p14 bra 	$L__BB1_11;
	shr.u32 	%r163, %r205, 2;
	xor.b32  	%r164, %r163, %r205;
	shl.b32 	%r165, %r209, 4;
	shl.b32 	%r166, %r164, 1;
	xor.b32  	%r167, %r165, %r166;
	xor.b32  	%r168, %r167, %r209;
	xor.b32  	%r234, %r168, %r164;
	add.s32 	%r239, %r239, 362437;
	add.s32 	%r169, %r234, %r239;
	cvt.rn.f32.u32 	%f14, %r169;
	fma.rn.f32 	%f15, %f14, 0f2F800000, 0f2F000000;
	cvt.f64.f32 	%fd8, %f15;
	setp.lt.f64 	%p15, %fd8, 0d3FB999999999999A;
	selp.u32 	%r170, 1, 0, %p15;
	add.s32 	%r171, %r202, %r10;
	mul.wide.s32 	%rd13, %r171, 4;
	add.s64 	%rd14, %rd1, %rd13;
	st.global.u32 	[%rd14], %r170;
	add.s32 	%r216, %r216, %r170;
	mov.u32 	%r235, %r209;
	mov.u32 	%r236, %r208;
	mov.u32 	%r237, %r207;
	mov.u32 	%r214, %r206;
$L__BB1_11:
	setp.le.s32 	%p16, %r216, %r94;
	@%p16 bra 	$L__BB1_16;
	mul.lo.s32 	%r58, %r93, %r1;
	mov.u32 	%r232, %r214;
$L__BB1_13:
	mov.u32 	%r214, %r237;
	mov.u32 	%r237, %r236;
	mov.u32 	%r236, %r235;
	mov.u32 	%r235, %r234;
	shr.u32 	%r172, %r232, 2;
	xor.b32  	%r173, %r172, %r232;
	shl.b32 	%r174, %r235, 4;
	shl.b32 	%r175, %r173, 1;
	xor.b32  	%r176, %r174, %r175;
	xor.b32  	%r177, %r176, %r235;
	xor.b32  	%r234, %r177, %r173;
	add.s32 	%r239, %r239, 362437;
	add.s32 	%r178, %r234, %r239;
	rem.u32 	%r179, %r178, %r93;
	add.s32 	%r180, %r179, %r58;
	mul.wide.s32 	%rd15, %r180, 4;
	add.s64 	%rd4, %rd1, %rd15;
	ld.global.u32 	%r181, [%rd4];
	setp.ne.s32 	%p17, %r181, 1;
	@%p17 bra 	$L__BB1_15;
	mov.b32 	%r182, 0;
	st.global.u32 	[%rd4], %r182;
	add.s32 	%r216, %r216, -1;
$L__BB1_15:
	setp.gt.s32 	%p18, %r216, %r94;
	mov.u32 	%r232, %r214;
	@%p18 bra 	$L__BB1_13;
$L__BB1_16:
	st.global.v2.u32 	[%rd2], {%r239, %r214};
	st.global.v2.u32 	[%rd2+8], {%r237, %r236};
	st.global.v2.u32 	[%rd2+16], {%r235, %r234};
	st.global.v2.u32 	[%rd2+24], {%r8, %r9};
	st.global.f32 	[%rd2+32], %f1;
	st.global.f64 	[%rd2+40], %fd1;
$L__BB1_17:
	ret;

}
	// .globl	_Z26compute_likelihoods_kernelPiS_PfS0_iii
.visible .entry _Z26compute_likelihoods_kernelPiS_PfS0_iii(
	.param .u64 .ptr .align 1 _Z26compute_likelihoods_kernelPiS_PfS0_iii_param_0,
	.param .u64 .ptr .align 1 _Z26compute_likelihoods_kernelPiS_PfS0_iii_param_1,
	.param .u64 .ptr .align 1 _Z26compute_likelihoods_kernelPiS_PfS0_iii_param_2,
	.param .u64 .ptr .align 1 _Z26compute_likelihoods_kernelPiS_PfS0_iii_param_3,
	.param .u32 _Z26compute_likelihoods_kernelPiS_PfS0_iii_param_4,
	.param .u32 _Z26compute_likelihoods_kernelPiS_PfS0_iii_param_5,
	.param .u32 _Z26compute_likelihoods_kernelPiS_PfS0_iii_param_6
)
{
	.reg .pred 	%p<20>;
	.reg .b32 	%r<230>;
	.reg .b32 	%f<11>;
	.reg .b64 	%rd<27>;

	ld.param.u64 	%rd6, [_Z26compute_likelihoods_kernelPiS_PfS0_iii_param_0];
	ld.param.u64 	%rd7, [_Z26compute_likelihoods_kernelPiS_PfS0_iii_param_1];
	ld.param.u64 	%rd5, [_Z26compute_likelihoods_kernelPiS_PfS0_iii_param_3];
	ld.param.u32 	%r70, [_Z26compute_likelihoods_kernelPiS_PfS0_iii_param_4];
	ld.param.u32 	%r71, [_Z26compute_likelihoods_kernelPiS_PfS0_iii_param_5];
	ld.param.u32 	%r72, [_Z26compute_likelihoods_kernelPiS_PfS0_iii_param_6];
	cvta.to.global.u64 	%rd1, %rd6;
	cvta.to.global.u64 	%rd2, %rd7;
	mov.u32 	%r73, %ctaid.x;
	mov.u32 	%r74, %ntid.x;
	mov.u32 	%r75, %tid.x;
	mad.lo.s32 	%r1, %r73, %r74, %r75;
	setp.ge.s32 	%p1, %r1, %r72;
	@%p1 bra 	$L__BB2_30;
	setp.lt.s32 	%p2, %r70, 1;
	mov.f32 	%f9, 0f00000000;
	@%p2 bra 	$L__BB2_15;
	mul.lo.s32 	%r2, %r70, %r1;
	and.b32  	%r3, %r70, 15;
	setp.lt.u32 	%p3, %r70, 16;
	mov.b32 	%r199, 0;
	mov.u32 	%r210, %r199;
	@%p3 bra 	$L__BB2_5;
	and.b32  	%r199, %r70, 2147483632;
	neg.s32 	%r212, %r199;
	add.s64 	%rd3, %rd1, 32;
	mov.b32 	%r210, 0;
	mov.u32 	%r211, %r2;
$L__BB2_4:
	.pragma "nounroll";
	mul.wide.s32 	%rd8, %r211, 4;
	add.s64 	%rd9, %rd3, %rd8;
	ld.global.u32 	%r79, [%rd9+-32];
	mad.lo.s32 	%r80, %r210, 31, %r79;
	ld.global.u32 	%r81, [%rd9+-28];
	mad.lo.s32 	%r82, %r80, 31, %r81;
	ld.global.u32 	%r83, [%rd9+-24];
	mad.lo.s32 	%r84, %r82, 31, %r83;
	ld.global.u32 	%r85, [%rd9+-20];
	mad.lo.s32 	%r86, %r84, 31, %r85;
	ld.global.u32 	%r87, [%rd9+-16];
	mad.lo.s32 	%r88, %r86, 31, %r87;
	ld.global.u32 	%r89, [%rd9+-12];
	mad.lo.s32 	%r90, %r88, 31, %r89;
	ld.global.u32 	%r91, [%rd9+-8];
	mad.lo.s32 	%r92, %r90, 31, %r91;
	ld.global.u32 	%r93, [%rd9+-4];
	mad.lo.s32 	%r94, %r92, 31, %r93;
	ld.global.u32 	%r95, [%rd9];
	mad.lo.s32 	%r96, %r94, 31, %r95;
	ld.global.u32 	%r97, [%rd9+4];
	mad.lo.s32 	%r98, %r96, 31, %r97;
	ld.global.u32 	%r99, [%rd9+8];
	mad.lo.s32 	%r100, %r98, 31, %r99;
	ld.global.u32 	%r101, [%rd9+12];
	mad.lo.s32 	%r102, %r100, 31, %r101;
	ld.global.u32 	%r103, [%rd9+16];
	mad.lo.s32 	%r104, %r102, 31, %r103;
	ld.global.u32 	%r105, [%rd9+20];
	mad.lo.s32 	%r106, %r104, 31, %r105;
	ld.global.u32 	%r107, [%rd9+24];
	mad.lo.s32 	%r108, %r106, 31, %r107;
	ld.global.u32 	%r109, [%rd9+28];
	mad.lo.s32 	%r210, %r108, 31, %r109;
	add.s32 	%r212, %r212, 16;
	add.s32 	%r211, %r211, 16;
	setp.eq.s32 	%p4, %r212, 0;
	@%p4 bra 	$L__BB2_5;
	bra.uni 	$L__BB2_4;
$L__BB2_5:
	setp.eq.s32 	%p5, %r3, 0;
	@%p5 bra 	$L__BB2_14;
	and.b32  	%r9, %r70, 7;
	setp.lt.u32 	%p6, %r3, 8;
	@%p6 bra 	$L__BB2_8;
	add.s32 	%r111, %r199, %r2;
	mul.wide.s32 	%rd10, %r111, 4;
	add.s64 	%rd11, %rd1, %rd10;
	ld.global.u32 	%r112, [%rd11];
	mad.lo.s32 	%r113, %r210, 31, %r112;
	ld.global.u32 	%r114, [%rd11+4];
	mad.lo.s32 	%r115, %r113, 31, %r114;
	ld.global.u32 	%r116, [%rd11+8];
	mad.lo.s32 	%r117, %r115, 31, %r116;
	ld.global.u32 	%r118, [%rd11+12];
	mad.lo.s32 	%r119, %r117, 31, %r118;
	ld.global.u32 	%r120, [%rd11+16];
	mad.lo.s32 	%r121, %r119, 31, %r120;
	ld.global.u32 	%r122, [%rd11+20];
	mad.lo.s32 	%r123, %r121, 31, %r122;
	ld.global.u32 	%r124, [%rd11+24];
	mad.lo.s32 	%r125, %r123, 31, %r124;
	ld.global.u32 	%r126, [%rd11+28];
	mad.lo.s32 	%r210, %r125, 31, %r126;
	add.s32 	%r199, %r199, 8;
$L__BB2_8:
	setp.eq.s32 	%p7, %r9, 0;
	@%p7 bra 	$L__BB2_14;
	and.b32  	%r15, %r70, 3;
	setp.lt.u32 	%p8, %r9, 4;
	@%p8 bra 	$L__BB2_11;
	add.s32 	%r128, %r199, %r2;
	mul.wide.s32 	%rd12, %r128, 4;
	add.s64 	%rd13, %rd1, %rd12;
	ld.global.u32 	%r129, [%rd13];
	mad.lo.s32 	%r130, %r210, 31, %r129;
	ld.global.u32 	%r131, [%rd13+4];
	mad.lo.s32 	%r132, %r130, 31, %r131;
	ld.global.u32 	%r133, [%rd13+8];
	mad.lo.s32 	%r134, %r132, 31, %r133;
	ld.global.u32 	%r135, [%rd13+12];
	mad.lo.s32 	%r210, %r134, 31, %r135;
	add.s32 	%r199, %r199, 4;
$L__BB2_11:
	setp.eq.s32 	%p9, %r15, 0;
	@%p9 bra 	$L__BB2_14;
	add.s32 	%r208, %r199, %r2;
	neg.s32 	%r207, %r15;
$L__BB2_13:
	.pragma "nounroll";
	mul.wide.s32 	%rd14, %r208, 4;
	add.s64 	%rd15, %rd1, %rd14;
	ld.global.u32 	%r136, [%rd15];
	mad.lo.s32 	%r210, %r210, 31, %r136;
	add.s32 	%r208, %r208, 1;
	add.s32 	%r207, %r207, 1;
	setp.ne.s32 	%p10, %r207, 0;
	@%p10 bra 	$L__BB2_13;
$L__BB2_14:
	cvt.rn.f32.s32 	%f9, %r210;
$L__BB2_15:
	setp.lt.s32 	%p11, %r71, 1;
	mov.f32 	%f10, 0f00000000;
	@%p11 bra 	$L__BB2_29;
	mul.lo.s32 	%r30, %r71, %r1;
	and.b32  	%r31, %r71, 15;
	setp.lt.u32 	%p12, %r71, 16;
	mov.b32 	%r218, 0;
	mov.u32 	%r229, %r218;
	@%p12 bra 	$L__BB2_19;
	and.b32  	%r218, %r71, 2147483632;
	neg.s32 	%r215, %r218;
	add.s64 	%rd4, %rd2, 32;
	mov.b32 	%r229, 0;
	mov.u32 	%r214, %r30;
$L__BB2_18:
	.pragma "nounroll";
	mul.wide.s32 	%rd16, %r214, 4;
	add.s64 	%rd17, %rd4, %rd16;
	ld.global.u32 	%r140, [%rd17+-32];
	mad.lo.s32 	%r141, %r229, 31, %r140;
	ld.global.u32 	%r142, [%rd17+-28];
	mad.lo.s32 	%r143, %r141, 31, %r142;
	ld.global.u32 	%r144, [%rd17+-24];
	mad.lo.s32 	%r145, %r143, 31, %r144;
	ld.global.u32 	%r146, [%rd17+-20];
	mad.lo.s32 	%r147, %r145, 31, %r146;
	ld.global.u32 	%r148, [%rd17+-16];
	mad.lo.s32 	%r149, %r147, 31, %r148;
	ld.global.u32 	%r150, [%rd17+-12];
	mad.lo.s32 	%r151, %r149, 31, %r150;
	ld.global.u32 	%r152, [%rd17+-8];
	mad.lo.s32 	%r153, %r151, 31, %r152;
	ld.global.u32 	%r154, [%rd17+-4];
	mad.lo.s32 	%r155, %r153, 31, %r154;
	ld.global.u32 	%r156, [%rd17];
	mad.lo.s32 	%r157, %r155, 31, %r156;
	ld.global.u32 	%r158, [%rd17+4];
	mad.lo.s32 	%r159, %r157, 31, %r158;
	ld.global.u32 	%r160, [%rd17+8];
	mad.lo.s32 	%r161, %r159, 31, %r160;
	ld.global.u32 	%r162, [%rd17+12];
	mad.lo.s32 	%r163, %r161, 31, %r162;
	ld.global.u32 	%r164, [%rd17+16];
	mad.lo.s32 	%r165, %r163, 31, %r164;
	ld.global.u32 	%r166, [%rd17+20];
	mad.lo.s32 	%r167, %r165, 31, %r166;
	ld.global.u32 	%r168, [%rd17+24];
	mad.lo.s32 	%r169, %r167, 31, %r168;
	ld.global.u32 	%r170, [%rd17+28];
	mad.lo.s32 	%r229, %r169, 31, %r170;
	add.s32 	%r215, %r215, 16;
	add.s32 	%r214, %r214, 16;
	setp.ne.s32 	%p13, %r215, 0;
	@%p13 bra 	$L__BB2_18;
$L__BB2_19:
	setp.eq.s32 	%p14, %r31, 0;
	@%p14 bra 	$L__BB2_28;
	and.b32  	%r49, %r71, 7;
	setp.lt.u32 	%p15, %r31, 8;
	@%p15 bra 	$L__BB2_22;
	add.s32 	%r172, %r218, %r30;
	mul.wide.s32 	%rd18, %r172, 4;
	add.s64 	%rd19, %rd2, %rd18;
	ld.global.u32 	%r173, [%rd19];
	mad.lo.s32 	%r174, %r229, 31, %r173;
	ld.global.u32 	%r175, [%rd19+4];
	mad.lo.s32 	%r176, %r174, 31, %r175;
	ld.global.u32 	%r177, [%rd19+8];
	mad.lo.s32 	%r178, %r176, 31, %r177;
	ld.global.u32 	%r179, [%rd19+12];
	mad.lo.s32 	%r180, %r178, 31, %r179;
	ld.global.u32 	%r181, [%rd19+16];
	mad.lo.s32 	%r182, %r180, 31, %r181;
	ld.global.u32 	%r183, [%rd19+20];
	mad.lo.s32 	%r184, %r182, 31, %r183;
	ld.global.u32 	%r185, [%rd19+24];
	mad.lo.s32 	%r186, %r184, 31, %r185;
	ld.global.u32 	%r187, [%rd19+28];
	mad.lo.s32 	%r229, %r186, 31, %r187;
	add.s32 	%r218, %r218, 8;
$L__BB2_22:
	setp.eq.s32 	%p16, %r49, 0;
	@%p16 bra 	$L__BB2_28;
	and.b32  	%r55, %r71, 3;
	setp.lt.u32 	%p17, %r49, 4;
	@%p17 bra 	$L__BB2_25;
	add.s32 	%r189, %r218, %r30;
	mul.wide.s32 	%rd20, %r189, 4;
	add.s64 	%rd21, %rd2, %rd20;
	ld.global.u32 	%r190, [%rd21];
	mad.lo.s32 	%r191, %r229, 31, %r190;
	ld.global.u32 	%r192, [%rd21+4];
	mad.lo.s32 	%r193, %r191, 31, %r192;
	ld.global.u32 	%r194, [%rd21+8];
	mad.lo.s32 	%r195, %r193, 31, %r194;
	ld.global.u32 	%r196, [%rd21+12];
	mad.lo.s32 	%r229, %r195, 31, %r196;
	add.s32 	%r218, %r218, 4;
$L__BB2_25:
	setp.eq.s32 	%p18, %r55, 0;
	@%p18 bra 	$L__BB2_28;
	add.s32 	%r227, %r218, %r30;
	neg.s32 	%r226, %r55;
$L__BB2_27:
	.pragma "nounroll";
	mul.wide.s32 	%rd22, %r227, 4;
	add.s64 	%rd23, %rd2, %rd22;
	ld.global.u32 	%r197, [%rd23];
	mad.lo.s32 	%r229, %r229, 31, %r197;
	add.s32 	%r227, %r227, 1;
	add.s32 	%r226, %r226, 1;
	setp.ne.s32 	%p19, %r226, 0;
	@%p19 bra 	$L__BB2_27;
$L__BB2_28:
	cvt.rn.f32.s32 	%f7, %r229;
	mul.f32 	%f10, %f7, 0f3A83126F;
$L__BB2_29:
	add.f32 	%f8, %f9, %f10;
	cvta.to.global.u64 	%rd24, %rd5;
	mul.wide.s32 	%rd25, %r1, 4;
	add.s64 	%rd26, %rd24, %rd25;
	st.global.f32 	[%rd26], %f8;
$L__BB2_30:
	ret;

}
	// .globl	_Z25init_random_states_kernelP17curandStateXORWOWy
.visible .entry _Z25init_random_states_kernelP17curandStateXORWOWy(
	.param .u64 .ptr .align 1 _Z25init_random_states_kernelP17curandStateXORWOWy_param_0,
	.param .u64 _Z25init_random_states_kernelP17curandStateXORWOWy_param_1
)
{
	.reg .pred 	%p<24>;
	.reg .b32 	%r<413>;
	.reg .b64 	%rd<19>;

	ld.param.u64 	%rd8, [_Z25init_random_states_kernelP17curandStateXORWOWy_param_0];
	ld.param.u64 	%rd9, [_Z25init_random_states_kernelP17curandStateXORWOWy_param_1];
	cvta.to.global.u64 	%rd10, %rd8;
	mov.u32 	%r182, %ctaid.x;
	mov.u32 	%r183, %ntid.x;
	mov.u32 	%r184, %tid.x;
	mad.lo.s32 	%r185, %r182, %r183, %r184;
	cvt.s64.s32 	%rd18, %r185;
	mul.wide.s32 	%rd11, %r185, 48;
	add.s64 	%rd2, %rd10, %rd11;
	cvt.u32.u64 	%r186, %rd9;
	xor.b32  	%r187, %r186, -1429050551;
	mul.lo.s32 	%r188, %r187, 1099087573;
	{ .reg .b32 tmp; mov.b64 {tmp, %r189}, %rd9; }
	xor.b32  	%r190, %r189, -136515619;
	mul.lo.s32 	%r191, %r190, -1703105765;
	add.s32 	%r192, %r188, %r191;
	add.s32 	%r193, %r192, 6615241;
	add.s32 	%r194, %r188, 123456789;
	st.global.v2.u32 	[%rd2], {%r193, %r194};
	xor.b32  	%r195, %r188, 362436069;
	add.s32 	%r196, %r191, 521288629;
	st.global.v2.u32 	[%rd2+8], {%r195, %r196};
	xor.b32  	%r197, %r191, 88675123;
	add.s32 	%r198, %r188, 5783321;
	st.global.v2.u32 	[%rd2+16], {%r197, %r198};
	setp.eq.s32 	%p1, %r185, 0;
	@%p1 bra 	$L__BB3_42;
	mov.b32 	%r319, 0;
$L__BB3_2:
	and.b64  	%rd4, %rd18, 3;
	setp.eq.s64 	%p2, %rd4, 0;
	@%p2 bra 	$L__BB3_41;
	mul.wide.u32 	%rd12, %r319, 3200;
	mov.u64 	%rd13, precalc_xorwow_matrix;
	add.s64 	%rd5, %rd13, %rd12;
	cvt.u32.u64 	%r2, %rd4;
	mov.b32 	%r320, 0;
$L__BB3_4:
	mov.b32 	%r333, 0;
	mov.u32 	%r334, %r333;
	mov.u32 	%r335, %r333;
	mov.u32 	%r336, %r333;
	mov.u32 	%r337, %r333;
	mov.u32 	%r326, %r333;
$L__BB3_5:
	mul.wide.u32 	%rd14, %r326, 4;
	add.s64 	%rd15, %rd2, %rd14;
	ld.global.u32 	%r10, [%rd15+4];
	shl.b32 	%r11, %r326, 5;
	mov.b32 	%r332, 0;
$L__BB3_6:
	.pragma "nounroll";
	shr.u32 	%r203, %r10, %r332;
	and.b32  	%r204, %r203, 1;
	setp.eq.b32 	%p3, %r204, 1;
	not.pred 	%p4, %p3;
	add.s32 	%r205, %r11, %r332;
	mul.lo.s32 	%r206, %r205, 5;
	mul.wide.u32 	%rd16, %r206, 4;
	add.s64 	%rd6, %rd5, %rd16;
	@%p4 bra 	$L__BB3_8;
	ld.global.u32 	%r207, [%rd6];
	xor.b32  	%r337, %r337, %r207;
	ld.global.u32 	%r208, [%rd6+4];
	xor.b32  	%r336, %r336, %r208;
	ld.global.u32 	%r209, [%rd6+8];
	xor.b32  	%r335, %r335, %r209;
	ld.global.u32 	%r210, [%rd6+12];
	xor.b32  	%r334, %r334, %r210;
	ld.global.u32 	%r211, [%rd6+16];
	xor.b32  	%r333, %r333, %r211;
$L__BB3_8:
	and.b32  	%r213, %r203, 2;
	setp.eq.s32 	%p5, %r213, 0;
	@%p5 bra 	$L__BB3_10;
	ld.global.u32 	%r214, [%rd6+20];
	xor.b32  	%r337, %r337, %r214;
	ld.global.u32 	%r215, [%rd6+24];
	xor.b32  	%r336, %r336, %r215;
	ld.global.u32 	%r216, [%rd6+28];
	xor.b32  	%r335, %r335, %r216;
	ld.global.u32 	%r217, [%rd6+32];
	xor.b32  	%r334, %r334, %r217;
	ld.global.u32 	%r218, [%rd6+36];
	xor.b32  	%r333, %r333, %r218;
$L__BB3_10:
	and.b32  	%r220, %r203, 4;
	setp.eq.s32 	%p6, %r220, 0;
	@%p6 bra 	$L__BB3_12;
	ld.global.u32 	%r221, [%rd6+40];
	xor.b32  	%r337, %r337, %r221;
	ld.global.u32 	%r222, [%rd6+44];
	xor.b32  	%r336, %r336, %r222;
	ld.global.u32 	%r223, [%rd6+48];
	xor.b32  	%r335, %r335, %r223;
	ld.global.u32 	%r224, [%rd6+52];
	xor.b32  	%r334, %r334, %r224;
	ld.global.u32 	%r225, [%rd6+56];
	xor.b32  	%r333, %r333, %r225;
$L__BB3_12:
	and.b32  	%r227, %r203, 8;
	setp.eq.s32 	%p7, %r227, 0;
	@%p7 bra 	$L__BB3_14;
	ld.global.u32 	%r228, [%rd6+60];
	xor.b32  	%r337, %r337, %r228;
	ld.global.u32 	%r229, [%rd6+64];
	xor.b32  	%r336, %r336, %r229;
	ld.global.u32 	%r230, [%rd6+68];
	xor.b32  	%r335, %r335, %r230;
	ld.global.u32 	%r231, [%rd6+72];
	xor.b32  	%r334, %r334, %r231;
	ld.global.u32 	%r232, [%rd6+76];
	xor.b32  	%r333, %r333, %r232;
$L__BB3_14:
	and.b32  	%r234, %r203, 16;
	setp.eq.s32 	%p8, %r234, 0;
	@%p8 bra 	$L__BB3_16;
	ld.global.u32 	%r235, [%rd6+80];
	xor.b32  	%r337, %r337, %r235;
	ld.global.u32 	%r236, [%rd6+84];
	xor.b32  	%r336, %r336, %r236;
	ld.global.u32 	%r237, [%rd6+88];
	xor.b32  	%r335, %r335, %r237;
	ld.global.u32 	%r238, [%rd6+92];
	xor.b32  	%r334, %r334, %r238;
	ld.global.u32 	%r239, [%rd6+96];
	xor.b32  	%r333, %r333, %r239;
$L__BB3_16:
	and.b32  	%r241, %r203, 32;
	setp.eq.s32 	%p9, %r241, 0;
	@%p9 bra 	$L__BB3_18;
	ld.global.u32 	%r242, [%rd6+100];
	xor.b32  	%r337, %r337, %r242;
	ld.global.u32 	%r243, [%rd6+104];
	xor.b32  	%r336, %r336, %r243;
	ld.global.u32 	%r244, [%rd6+108];
	xor.b32  	%r335, %r335, %r244;
	ld.global.u32 	%r245, [%rd6+112];
	xor.b32  	%r334, %r334, %r245;
	ld.global.u32 	%r246, [%rd6+116];
	xor.b32  	%r333, %r333, %r246;
$L__BB3_18:
	and.b32  	%r248, %r203, 64;
	setp.eq.s32 	%p10, %r248, 0;
	@%p10 bra 	$L__BB3_20;
	ld.global.u32 	%r249, [%rd6+120];
	xor.b32  	%r337, %r337, %r249;
	ld.global.u32 	%r250, [%rd6+124];
	xor.b32  	%r336, %r336, %r250;
	ld.global.u32 	%r251, [%rd6+128];
	xor.b32  	%r335, %r335, %r251;
	ld.global.u32 	%r252, [%rd6+132];
	xor.b32  	%r334, %r334, %r252;
	ld.global.u32 	%r253, [%rd6+136];
	xor.b32  	%r333, %r333, %r253;
$L__BB3_20:
	and.b32  	%r255, %r203, 128;
	setp.eq.s32 	%p11, %r255, 0;
	@%p11 bra 	$L__BB3_22;
	ld.global.u32 	%r256, [%rd6+140];
	xor.b32  	%r337, %r337, %r256;
	ld.global.u32 	%r257, [%rd6+144];
	xor.b32  	%r336, %r336, %r257;
	ld.global.u32 	%r258, [%rd6+148];
	xor.b32  	%r335, %r335, %r258;
	ld.global.u32 	%r259, [%rd6+152];
	xor.b32  	%r334, %r334, %r259;
	ld.global.u32 	%r260, [%rd6+156];
	xor.b32  	%r333, %r333, %r260;
$L__BB3_22:
	and.b32  	%r262, %r203, 256;
	setp.eq.s32 	%p12, %r262, 0;
	@%p12 bra 	$L__BB3_24;
	ld.global.u32 	%r263, [%rd6+160];
	xor.b32  	%r337, %r337, %r263;
	ld.global.u32 	%r264, [%rd6+164];
	xor.b32  	%r336, %r336, %r264;
	ld.global.u32 	%r265, [%rd6+168];
	xor.b32  	%r335, %r335, %r265;
	ld.global.u32 	%r266, [%rd6+172];
	xor.b32  	%r334, %r334, %r266;
	ld.global.u32 	%r267, [%rd6+176];
	xor.b32  	%r333, %r333, %r267;
$L__BB3_24:
	and.b32  	%r269, %r203, 512;
	setp.eq.s32 	%p13, %r269, 0;
	@%p13 bra 	$L__BB3_26;
	ld.global.u32 	%r270, [%rd6+180];
	xor.b32  	%r337, %r337, %r270;
	ld.global.u32 	%r271, [%rd6+184];
	xor.b32  	%r336, %r336, %r271;
	ld.global.u32 	%r272, [%rd6+188];
	xor.b32  	%r335, %r335, %r272;
	ld.global.u32 	%r273, [%rd6+192];
	xor.b32  	%r334, %r334, %r273;
	ld.global.u32 	%r274, [%rd6+196];
	xor.b32  	%r333, %r333, %r274;
$L__BB3_26:
	and.b32  	%r276, %r203, 1024;
	setp.eq.s32 	%p14, %r276, 0;
	@%p14 bra 	$L__BB3_28;
	ld.global.u32 	%r277, [%rd6+200];
	xor.b32  	%r337, %r337, %r277;
	ld.global.u32 	%r278, [%rd6+204];
	xor.b32  	%r336, %r336, %r278;
	ld.global.u32 	%r279, [%rd6+208];
	xor.b32  	%r335, %r335, %r279;
	ld.global.u32 	%r280, [%rd6+212];
	xor.b32  	%r334, %r334, %r280;
	ld.global.u32 	%r281, [%rd6+216];
	xor.b32  	%r333, %r333, %r281;
$L__BB3_28:
	and.b32  	%r283, %r203, 2048;
	setp.eq.s32 	%p15, %r283, 0;
	@%p15 bra 	$L__BB3_30;
	ld.global.u32 	%r284, [%rd6+220];
	xor.b32  	%r337, %r337, %r284;
	ld.global.u32 	%r285, [%rd6+224];
	xor.b32  	%r336, %r336, %r285;
	ld.global.u32 	%r286, [%rd6+228];
	xor.b32  	%r335, %r335, %r286;
	ld.global.u32 	%r287, [%rd6+232];
	xor.b32  	%r334, %r334, %r287;
	ld.global.u32 	%r288, [%rd6+236];
	xor.b32  	%r333, %r333, %r288;
$L__BB3_30:
	and.b32  	%r290, %r203, 4096;
	setp.eq.s32 	%p16, %r290, 0;
	@%p16 bra 	$L__BB3_32;
	ld.global.u32 	%r291, [%rd6+240];
	xor.b32  	%r337, %r337, %r291;
	ld.global.u32 	%r292, [%rd6+244];
	xor.b32  	%r336, %r336, %r292;
	ld.global.u32 	%r293, [%rd6+248];
	xor.b32  	%r335, %r335, %r293;
	ld.global.u32 	%r294, [%rd6+252];
	xor.b32  	%r334, %r334, %r294;
	ld.global.u32 	%r295, [%rd6+256];
	xor.b32  	%r333, %r333, %r295;
$L__BB3_32:
	and.b32  	%r297, %r203, 8192;
	setp.eq.s32 	%p17, %r297, 0;
	@%p17 bra 	$L__BB3_34;
	ld.global.u32 	%r298, [%rd6+260];
	xor.b32  	%r337, %r337, %r298;
	ld.global.u32 	%r299, [%rd6+264];
	xor.b32  	%r336, %r336, %r299;
	ld.global.u32 	%r300, [%rd6+268];
	xor.b32  	%r335, %r335, %r300;
	ld.global.u32 	%r301, [%rd6+272];
	xor.b32  	%r334, %r334, %r301;
	ld.global.u32 	%r302, [%rd6+276];
	xor.b32  	%r333, %r333, %r302;
$L__BB3_34:
	and.b32  	%r304, %r203, 16384;
	setp.eq.s32 	%p18, %r304, 0;
	@%p18 bra 	$L__BB3_36;
	ld.global.u32 	%r305, [%rd6+280];
	xor.b32  	%r337, %r337, %r305;
	ld.global.u32 	%r306, [%rd6+284];
	xor.b32  	%r336, %r336, %r306;
	ld.global.u32 	%r307, [%rd6+288];
	xor.b32  	%r335, %r335, %r307;
	ld.global.u32 	%r308, [%rd6+292];
	xor.b32  	%r334, %r334, %r308;
	ld.global.u32 	%r309, [%rd6+296];
	xor.b32  	%r333, %r333, %r309;
$L__BB3_36:
	and.b32  	%r311, %r203, 32768;
	setp.eq.s32 	%p19, %r311, 0;
	@%p19 bra 	$L__BB3_38;
	ld.global.u32 	%r312, [%rd6+300];
	xor.b32  	%r337, %r337, %r312;
	ld.global.u32 	%r313, [%rd6+304];
	xor.b32  	%r336, %r336, %r313;
	ld.global.u32 	%r314, [%rd6+308];
	xor.b32  	%r335, %r335, %r314;
	ld.global.u32 	%r315, [%rd6+312];
	xor.b32  	%r334, %r334, %r315;
	ld.global.u32 	%r316, [%rd6+316];
	xor.b32  	%r333, %r333, %r316;
$L__BB3_38:
	add.s32 	%r332, %r332, 16;
	setp.ne.s32 	%p20, %r332, 32;
	@%p20 bra 	$L__BB3_6;
	mad.lo.s32 	%r317, %r326, -31, %r11;
	add.s32 	%r326, %r317, 1;
	setp.ne.s32 	%p21, %r326, 5;
	@%p21 bra 	$L__BB3_5;
	st.global.u32 	[%rd2+4], %r337;
	st.global.u32 	[%rd2+8], %r336;
	st.global.u32 	[%rd2+12], %r335;
	st.global.u32 	[%rd2+16], %r334;
	st.global.u32 	[%rd2+20], %r333;
	add.s32 	%r320, %r320, 1;
	setp.lt.u32 	%p22, %r320, %r2;
	@%p22 bra 	$L__BB3_4;
$L__BB3_41:
	shr.u64 	%rd7, %rd18, 2;
	add.s32 	%r319, %r319, 1;
	setp.gt.u64 	%p23, %rd18, 3;
	mov.u64 	%rd18, %rd7;
	@%p23 bra 	$L__BB3_2;
$L__BB3_42:
	mov.b32 	%r318, 0;
	st.global.v2.u32 	[%rd2+24], {%r318, %r318};
	st.global.u32 	[%rd2+32], %r318;
	mov.b64 	%rd17, 0;
	st.global.u64 	[%rd2+40], %rd17;
	ret;

}


// ===== COMPILED SASS (sm_100) =====

	.target	sm_100

	.elftype	@"ET_EXEC"


//--------------------- .note.nv.tkinfo           --------------------------
	.section	.note.nv.tkinfo,"",@"SHT_NOTE"
	.sectionflags	@"SHF_NOTE_NV_TKINFO"
	.tkinfo
        /*0018*/ 	.word	0x00000002
        /*0030*/ 	.string	""
        /*0030*/ 	.string	"ptxas"
        /*0030*/ 	.string	"Cuda compilation tools, release 13.0, V13.0.88"
        /*0030*/ 	.string	"Build cuda_13.0.r13.0/compiler.36424714_0"
        /*0030*/ 	.string	"-arch sm_100 -m 64 "



//--------------------- .note.nv.cuinfo           --------------------------
	.section	.note.nv.cuinfo,"",@"SHT_NOTE"
	.sectionflags	@"SHF_NOTE_NV_CUINFO"
        /*0018*/ 	.short	0x0002
        /*001a*/ 	.short	0x0064
        /*001c*/ 	.short	0x0082
	.zero		2


//--------------------- .nv.info                  --------------------------
	.section	.nv.info,"",@"SHT_CUDA_INFO"
	.align	4


	//----- nvinfo : EIATTR_REGCOUNT
	.align		4
        /*0000*/ 	.byte	0x04, 0x2f
        /*0002*/ 	.short	(.L_10 - .L_9)
	.align		4
.L_9:
        /*0004*/ 	.word	index@(_Z19csc_multiply_kernelPiS_S_S_S_ii)
        /*0008*/ 	.word	0x00000016


	//----- nvinfo : EIATTR_FRAME_SIZE
	.align		4
.L_10:
        /*000c*/ 	.byte	0x04, 0x11
        /*000e*/ 	.short	(.L_12 - .L_11)
	.align		4
.L_11:
        /*0010*/ 	.word	index@(_Z19csc_multiply_kernelPiS_S_S_S_ii)
        /*0014*/ 	.word	0x00000000


	//----- nvinfo : EIATTR_REGCOUNT
	.align		4
.L_12:
        /*0018*/ 	.byte	0x04, 0x2f
        /*001a*/ 	.short	(.L_14 - .L_13)
	.align		4
.L_13:
        /*001c*/ 	.word	index@(_Z30generate_error_patterns_kernelPiiiiP17curandStateXORWOW)
        /*0020*/ 	.word	0x00000020


	//----- nvinfo : EIATTR_FRAME_SIZE
	.align		4
.L_14:
        /*0024*/ 	.byte	0x04, 0x11
        /*0026*/ 	.short	(.L_16 - .L_15)
	.align		4
.L_15:
        /*0028*/ 	.word	index@(_Z30generate_error_patterns_kernelPiiiiP17curandStateXORWOW)
        /*002c*/ 	.word	0x00000000


	//----- nvinfo : EIATTR_REGCOUNT
	.align		4
.L_16:
        /*0030*/ 	.byte	0x04, 0x2f
        /*0032*/ 	.short	(.L_18 - .L_17)
	.align		4
.L_17:
        /*0034*/ 	.word	index@(_Z26compute_likelihoods_kernelPiS_PfS0_iii)
        /*0038*/ 	.word	0x0000001f


	//----- nvinfo : EIATTR_FRAME_SIZE
	.align		4
.L_18:
        /*003c*/ 	.byte	0x04, 0x11
        /*003e*/ 	.short	(.L_20 - .L_19)
	.align		4
.L_19:
        /*0040*/ 	.word	index@(_Z26compute_likelihoods_kernelPiS_PfS0_iii)
        /*0044*/ 	.word	0x00000000


	//----- nvinfo : EIATTR_REGCOUNT
	.align		4
.L_20:
        /*0048*/ 	.byte	0x04, 0x2f
        /*004a*/ 	.short	(.L_22 - .L_21)
	.align		4
.L_21:
        /*004c*/ 	.word	index@(_Z25init_random_states_kernelP17curandStateXORWOWy)
        /*0050*/ 	.word	0x0000001f


	//----- nvinfo : EIATTR_FRAME_SIZE
	.align		4
.L_22:
        /*0054*/ 	.byte	0x04, 0x11
        /*0056*/ 	.short	(.L_24 - .L_23)
	.align		4
.L_23:
        /*0058*/ 	.word	index@(_Z25init_random_states_kernelP17curandStateXORWOWy)
        /*005c*/ 	.word	0x00000000


	//----- nvinfo : EIATTR_MIN_STACK_SIZE
	.align		4
.L_24:
        /*0060*/ 	.byte	0x04, 0x12
        /*0062*/ 	.short	(.L_26 - .L_25)
	.align		4
.L_25:
        /*0064*/ 	.word	index@(_Z25init_random_states_kernelP17curandStateXORWOWy)
        /*0068*/ 	.word	0x00000000


	//----- nvinfo : EIATTR_MIN_STACK_SIZE
	.align		4
.L_26:
        /*006c*/ 	.byte	0x04, 0x12
        /*006e*/ 	.short	(.L_28 - .L_27)
	.align		4
.L_27:
        /*0070*/ 	.word	index@(_Z26compute_likelihoods_kernelPiS_PfS0_iii)
        /*0074*/ 	.word	0x00000000


	//----- nvinfo : EIATTR_MIN_STACK_SIZE
	.align		4
.L_28:
        /*0078*/ 	.byte	0x04, 0x12
        /*007a*/ 	.short	(.L_30 - .L_29)
	.align		4
.L_29:
        /*007c*/ 	.word	index@(_Z30generate_error_patterns_kernelPiiiiP17curandStateXORWOW)
        /*0080*/ 	.word	0x00000000


	//----- nvinfo : EIATTR_MIN_STACK_SIZE
	.align		4
.L_30:
        /*0084*/ 	.byte	0x04, 0x12
        /*0086*/ 	.short	(.L_32 - .L_31)
	.align		4
.L_31:
        /*0088*/ 	.word	index@(_Z19csc_multiply_kernelPiS_S_S_S_ii)
        /*008c*/ 	.word	0x00000000
.L_32:


//--------------------- .nv.compat                --------------------------
	.section	.nv.compat,"",@"SHT_CUDA_COMPAT_INFO"
	.align	4
        /*0000*/ 	.byte	0x02, 0x09, 0x00, 0x00, 0x02, 0x02, 0x01, 0x00, 0x02, 0x05, 0x05, 0x00, 0x03, 0x07, 0x01, 0x01
        /*0010*/ 	.byte	0x02, 0x03, 0x00, 0x00, 0x02, 0x06, 0x01, 0x00, 0x04, 0x0b, 0x08, 0x00, 0x01, 0x00, 0x00, 0x00
        /*0020*/ 	.byte	0x00, 0x00, 0x00, 0x00


//--------------------- .nv.info._Z25init_random_states_kernelP17curandStateXORWOWy --------------------------
	.section	.nv.info._Z25init_random_states_kernelP17curandStateXORWOWy,"",@"SHT_CUDA_INFO"
	.sectionflags	@""
	.align	4


	//----- nvinfo : EIATTR_CUDA_API_VERSION
	.align		4
        /*0000*/ 	.byte	0x04, 0x37
        /*0002*/ 	.short	(.L_34 - .L_33)
.L_33:
        /*0004*/ 	.word	0x00000082


	//----- nvinfo : EIATTR_KPARAM_INFO
	.align		4
.L_34:
        /*0008*/ 	.byte	0x04, 0x17
        /*000a*/ 	.short	(.L_36 - .L_35)
.L_35:
        /*000c*/ 	.word	0x00000000
        /*0010*/ 	.short	0x0001
        /*0012*/ 	.short	0x0008
        /*0014*/ 	.byte	0x00, 0xf0, 0x21, 0x00


	//----- nvinfo : EIATTR_KPARAM_INFO
	.align		4
.L_36:
        /*0018*/ 	.byte	0x04, 0x17
        /*001a*/ 	.short	(.L_38 - .L_37)
.L_37:
        /*001c*/ 	.word	0x00000000
        /*0020*/ 	.short	0x0000
        /*0022*/ 	.short	0x0000
        /*0024*/ 	.byte	0x00, 0xf5, 0x21, 0x00


	//----- nvinfo : EIATTR_SPARSE_MMA_MASK
	.align		4
.L_38:
        /*0028*/ 	.byte	0x03, 0x50
        /*002a*/ 	.short	0x0000


	//----- nvinfo : EIATTR_MAXREG_COUNT
	.align		4
        /*002c*/ 	.byte	0x03, 0x1b
        /*002e*/ 	.short	0x00ff


	//----- nvinfo : EIATTR_MERCURY_ISA_VERSION
	.align		4
        /*0030*/ 	.byte	0x03, 0x5f
        /*0032*/ 	.short	0x0101


	//----- nvinfo : EIATTR_VRC_CTA_INIT_COUNT
	.align		4
        /*0034*/ 	.byte	0x02, 0x4a
	.zero		1
	.zero		1


	//----- nvinfo : EIATTR_EXIT_INSTR_OFFSETS
	.align		4
        /*0038*/ 	.byte	0x04, 0x1c
        /*003a*/ 	.short	(.L_40 - .L_39)


	//   ....[0]....
.L_39:
        /*003c*/ 	.word	0x00000ed0


	//----- nvinfo : EIATTR_CRS_STACK_SIZE
	.align		4
.L_40:
        /*0040*/ 	.byte	0x04, 0x1e
        /*0042*/ 	.short	(.L_42 - .L_41)
.L_41:
        /*0044*/ 	.word	0x00000000


	//----- nvinfo : EIATTR_CBANK_PARAM_SIZE
	.align		4
.L_42:
        /*0048*/ 	.byte	0x03, 0x19
        /*004a*/ 	.short	0x0010


	//----- nvinfo : EIATTR_PARAM_CBANK
	.align		4
        /*004c*/ 	.byte	0x04, 0x0a
        /*004e*/ 	.short	(.L_44 - .L_43)
	.align		4
.L_43:
        /*0050*/ 	.word	index@(.nv.constant0._Z25init_random_states_kernelP17curandStateXORWOWy)
        /*0054*/ 	.short	0x0380
        /*0056*/ 	.short	0x0010


	//----- nvinfo : EIATTR_SW_WAR
	.align		4
.L_44:
        /*0058*/ 	.byte	0x04, 0x36
        /*005a*/ 	.short	(.L_46 - .L_45)
.L_45:
        /*005c*/ 	.word	0x00000008
.L_46:


//--------------------- .nv.info._Z26compute_likelihoods_kernelPiS_PfS0_iii --------------------------
	.section	.nv.info._Z26compute_likelihoods_kernelPiS_PfS0_iii,"",@"SHT_CUDA_INFO"
	.sectionflags	@""
	.align	4


	//----- nvinfo : EIATTR_CUDA_API_VERSION
	.align		4
        /*0000*/ 	.byte	0x04, 0x37
        /*0002*/ 	.short	(.L_48 - .L_47)
.L_47:
        /*0004*/ 	.word	0x00000082


	//----- nvinfo : EIATTR_KPARAM_INFO
	.align		4
.L_48:
        /*0008*/ 	.byte	0x04, 0x17
        /*000a*/ 	.short	(.L_50 - .L_49)
.L_49:
        /*000c*/ 	.word	0x00000000
        /*0010*/ 	.short	0x0006
        /*0012*/ 	.short	0x0028
        /*0014*/ 	.byte	0x00, 0xf0, 0x11, 0x00


	//----- nvinfo : EIATTR_KPARAM_INFO
	.align		4
.L_50:
        /*0018*/ 	.byte	0x04, 0x17
        /*001a*/ 	.short	(.L_52 - .L_51)
.L_51:
        /*001c*/ 	.word	0x00000000
        /*0020*/ 	.short	0x0005
        /*0022*/ 	.short	0x0024
        /*0024*/ 	.byte	0x00, 0xf0, 0x11, 0x00


	//----- nvinfo : EIATTR_KPARAM_INFO
	.align		4
.L_52:
        /*0028*/ 	.byte	0x04, 0x17
        /*002a*/ 	.short	(.L_54 - .L_53)
.L_53:
        /*002c*/ 	.word	0x00000000
        /*0030*/ 	.short	0x0004
        /*0032*/ 	.short	0x0020
        /*0034*/ 	.byte	0x00, 0xf0, 0x11, 0x00


	//----- nvinfo : EIATTR_KPARAM_INFO
	.align		4
.L_54:
        /*0038*/ 	.byte	0x04, 0x17
        /*003a*/ 	.short	(.L_56 - .L_55)
.L_55:
        /*003c*/ 	.word	0x00000000
        /*0040*/ 	.short	0x0003
        /*0042*/ 	.short	0x0018
        /*0044*/ 	.byte	0x00, 0xf5, 0x21, 0x00


	//----- nvinfo : EIATTR_KPARAM_INFO
	.align		4
.L_56:
        /*0048*/ 	.byte	0x04, 0x17
        /*004a*/ 	.short	(.L_58 - .L_57)
.L_57:
        /*004c*/ 	.word	0x00000000
        /*0050*/ 	.short	0x0002
        /*0052*/ 	.short	0x0010
        /*0054*/ 	.byte	0x00, 0xf5, 0x21, 0x00


	//----- nvinfo : EIATTR_KPARAM_INFO
	.align		4
.L_58:
        /*0058*/ 	.byte	0x04, 0x17
        /*005a*/ 	.short	(.L_60 - .L_59)
.L_59:
        /*005c*/ 	.word	0x00000000
        /*0060*/ 	.short	0x0001
        /*0062*/ 	.short	0x0008
        /*0064*/ 	.byte	0x00, 0xf5, 0x21, 0x00


	//----- nvinfo : EIATTR_KPARAM_INFO
	.align		4
.L_60:
        /*0068*/ 	.byte	0x04, 0x17
        /*006a*/ 	.short	(.L_62 - .L_61)
.L_61:
        /*006c*/ 	.word	0x00000000
        /*0070*/ 	.short	0x0000
        /*0072*/ 	.short	0x0000
        /*0074*/ 	.byte	0x00, 0xf5, 0x21, 0x00


	//----- nvinfo : EIATTR_SPARSE_MMA_MASK
	.align		4
.L_62:
        /*0078*/ 	.byte	0x03, 0x50
        /*007a*/ 	.short	0x0000


	//----- nvinfo : EIATTR_MAXREG_COUNT
	.align		4
        /*007c*/ 	.byte	0x03, 0x1b
        /*007e*/ 	.short	0x00ff


	//----- nvinfo : EIATTR_MERCURY_ISA_VERSION
	.align		4
        /*0080*/ 	.byte	0x03, 0x5f
        /*0082*/ 	.short	0x0101


	//----- nvinfo : EIATTR_VRC_CTA_INIT_COUNT
	.align		4
        /*0084*/ 	.byte	0x02, 0x4a
	.zero		1
	.zero		1


	//----- nvinfo : EIATTR_EXIT_INSTR_OFFSETS
	.align		4
        /*0088*/ 	.byte	0x04, 0x1c
        /*008a*/ 	.short	(.L_64 - .L_63)


	//   ....[0]....
.L_63:
        /*008c*/ 	.word	0x00000070


	//   ....[1]....
        /*0090*/ 	.word	0x00000ed0


	//----- nvinfo : EIATTR_CBANK_PARAM_SIZE
	.align		4
.L_64:
        /*0094*/ 	.byte	0x03, 0x19
        /*0096*/ 	.short	0x002c


	//----- nvinfo : EIATTR_PARAM_CBANK
	.align		4
        /*0098*/ 	.byte	0x04, 0x0a
        /*009a*/ 	.short	(.L_66 - .L_65)
	.align		4
.L_65:
        /*009c*/ 	.word	index@(.nv.constant0._Z26compute_likelihoods_kernelPiS_PfS0_iii)
        /*00a0*/ 	.short	0x0380
        /*00a2*/ 	.short	0x002c


	//----- nvinfo : EIATTR_SW_WAR
	.align		4
.L_66:
        /*00a4*/ 	.byte	0x04, 0x36
        /*00a6*/ 	.short	(.L_68 - .L_67)
.L_67:
        /*00a8*/ 	.word	0x00000008
.L_68:


//--------------------- .nv.info._Z30generate_error_patterns_kernelPiiiiP17curandStateXORWOW --------------------------
	.section	.nv.info._Z30generate_error_patterns_kernelPiiiiP17curandStateXORWOW,"",@"SHT_CUDA_INFO"
	.sectionflags	@""
	.align	4


	//----- nvinfo : EIATTR_CUDA_API_VERSION
	.align		4
        /*0000*/ 	.byte	0x04, 0x37
        /*0002*/ 	.short	(.L_70 - .L_69)
.L_69:
        /*0004*/ 	.word	0x00000082


	//----- nvinfo : EIATTR_KPARAM_INFO
	.align		4
.L_70:
        /*0008*/ 	.byte	0x04, 0x17
        /*000a*/ 	.short	(.L_72 - .L_71)
.L_71:
        /*000c*/ 	.word	0x00000000
        /*0010*/ 	.short	0x0004
        /*0012*/ 	.short	0x0018
        /*0014*/ 	.byte	0x00, 0xf5, 0x21, 0x00


	//----- nvinfo : EIATTR_KPARAM_INFO
	.align		4
.L_72:
        /*0018*/ 	.byte	0x04, 0x17
        /*001a*/ 	.short	(.L_74 - .L_73)
.L_73:
        /*001c*/ 	.word	0x00000000
        /*0020*/ 	.short	0x0003
        /*0022*/ 	.short	0x0010
        /*0024*/ 	.byte	0x00, 0xf0, 0x11, 0x00


	//----- nvinfo : EIATTR_KPARAM_INFO
	.align		4
.L_74:
        /*0028*/ 	.byte	0x04, 0x17
        /*002a*/ 	.short	(.L_76 - .L_75)
.L_75:
        /*002c*/ 	.word	0x00000000
        /*0030*/ 	.short	0x0002
        /*0032*/ 	.short	0x000c
        /*0034*/ 	.byte	0x00, 0xf0, 0x11, 0x00


	//----- nvinfo : EIATTR_KPARAM_INFO
	.align		4
.L_76:
        /*0038*/ 	.byte	0x04, 0x17
        /*003a*/ 	.short	(.L_78 - .L_77)
.L_77:
        /*003c*/ 	.word	0x00000000
        /*0040*/ 	.short	0x0001
        /*0042*/ 	.short	0x0008
        /*0044*/ 	.byte	0x00, 0xf0, 0x11, 0x00


	//----- nvinfo : EIATTR_KPARAM_INFO
	.align		4
.L_78:
        /*0048*/ 	.byte	0x04, 0x17
        /*004a*/ 	.short	(.L_80 - .L_79)
.L_79:
        /*004c*/ 	.word	0x00000000
        /*0050*/ 	.short	0x0000
        /*0052*/ 	.short	0x0000
        /*0054*/ 	.byte	0x00, 0xf5, 0x21, 0x00


	//----- nvinfo : EIATTR_SPARSE_MMA_MASK
	.align		4
.L_80:
        /*0058*/ 	.byte	0x03, 0x50
        /*005a*/ 	.short	0x0000


	//----- nvinfo : EIATTR_MAXREG_COUNT
	.align		4
        /*005c*/ 	.byte	0x03, 0x1b
        /*005e*/ 	.short	0x00ff


	//----- nvinfo : EIATTR_MERCURY_ISA_VERSION
	.align		4
        /*0060*/ 	.byte	0x03, 0x5f
        /*0062*/ 	.short	0x0101


	//----- nvinfo : EIATTR_VRC_CTA_INIT_COUNT
	.align		4
        /*0064*/ 	.byte	0x02, 0x4a
	.zero		1
	.zero		1


	//----- nvinfo : EIATTR_EXIT_INSTR_OFFSETS
	.align		4
        /*0068*/ 	.byte	0x04, 0x1c
        /*006a*/ 	.short	(.L_82 - .L_81)


	//   ....[0]....
.L_81:
        /*006c*/ 	.word	0x00000070


	//   ....[1]....
        /*0070*/ 	.word	0x00000f80


	//----- nvinfo : EIATTR_CRS_STACK_SIZE
	.align		4
.L_82:
        /*0074*/ 	.byte	0x04, 0x1e
        /*0076*/ 	.short	(.L_84 - .L_83)
.L_83:
        /*0078*/ 	.word	0x00000000


	//----- nvinfo : EIATTR_CBANK_PARAM_SIZE
	.align		4
.L_84:
        /*007c*/ 	.byte	0x03, 0x19
        /*007e*/ 	.short	0x0020


	//----- nvinfo : EIATTR_PARAM_CBANK
	.align		4
        /*0080*/ 	.byte	0x04, 0x0a
        /*0082*/ 	.short	(.L_86 - .L_85)
	.align		4
.L_85:
        /*0084*/ 	.word	index@(.nv.constant0._Z30generate_error_patterns_kernelPiiiiP17curandStateXORWOW)
        /*0088*/ 	.short	0x0380
        /*008a*/ 	.short	0x0020


	//----- nvinfo : EIATTR_SW_WAR
	.align		4
.L_86:
        /*008c*/ 	.byte	0x04, 0x36
        /*008e*/ 	.short	(.L_88 - .L_87)
.L_87:
        /*0090*/ 	.word	0x00000008
.L_88:


//--------------------- .nv.info._Z19csc_multiply_kernelPiS_S_S_S_ii --------------------------
	.section	.nv.info._Z19csc_multiply_kernelPiS_S_S_S_ii,"",@"SHT_CUDA_INFO"
	.sectionflags	@""
	.align	4


	//----- nvinfo : EIATTR_CUDA_API_VERSION
	.align		4
        /*0000*/ 	.byte	0x04, 0x37
        /*0002*/ 	.short	(.L_90 - .L_89)
.L_89:
        /*0004*/ 	.word	0x00000082


	//----- nvinfo : EIATTR_KPARAM_INFO
	.align		4
.L_90:
        /*0008*/ 	.byte	0x04, 0x17
        /*000a*/ 	.short	(.L_92 - .L_91)
.L_91:
        /*000c*/ 	.word	0x00000000
        /*0010*/ 	.short	0x0006
        /*0012*/ 	.short	0x002c
        /*0014*/ 	.byte	0x00, 0xf0, 0x11, 0x00


	//----- nvinfo : EIATTR_KPARAM_INFO
	.align		4
.L_92:
        /*0018*/ 	.byte	0x04, 0x17
        /*001a*/ 	.short	(.L_94 - .L_93)
.L_93:
        /*001c*/ 	.word	0x00000000
        /*0020*/ 	.short	0x0005
        /*0022*/ 	.short	0x0028
        /*0024*/ 	.byte	0x00, 0xf0, 0x11, 0x00


	//----- nvinfo : EIATTR_KPARAM_INFO
	.align		4
.L_94:
        /*0028*/ 	.byte	0x04, 0x17
        /*002a*/ 	.short	(.L_96 - .L_95)
.L_95:
        /*002c*/ 	.word	0x00000000
        /*0030*/ 	.short	0x0004
        /*0032*/ 	.short	0x0020
        /*0034*/ 	.byte	0x00, 0xf5, 0x21, 0x00


	//----- nvinfo : EIATTR_KPARAM_INFO
	.align		4
.L_96:
        /*0038*/ 	.byte	0x04, 0x17
        /*003a*/ 	.short	(.L_98 - .L_97)
.L_97:
        /*003c*/ 	.word	0x00000000
        /*0040*/ 	.short	0x0003
        /*0042*/ 	.short	0x0018
        /*0044*/ 	.byte	0x00, 0xf5, 0x21, 0x00


	//----- nvinfo : EIATTR_KPARAM_INFO
	.align		4
.L_98:
        /*0048*/ 	.byte	0x04, 0x17
        /*004a*/ 	.short	(.L_100 - .L_99)
.L_99:
        /*004c*/ 	.word	0x00000000
        /*0050*/ 	.short	0x0002
        /*0052*/ 	.short	0x0010
        /*0054*/ 	.byte	0x00, 0xf5, 0x21, 0x00


	//----- nvinfo : EIATTR_KPARAM_INFO
	.align		4
.L_100:
        /*0058*/ 	.byte	0x04, 0x17
        /*005a*/ 	.short	(.L_102 - .L_101)
.L_101:
        /*005c*/ 	.word	0x00000000
        /*0060*/ 	.short	0x0001
        /*0062*/ 	.short	0x0008
        /*0064*/ 	.byte	0x00, 0xf5, 0x21, 0x00


	//----- nvinfo : EIATTR_KPARAM_INFO
	.align		4
.L_102:
        /*0068*/ 	.byte	0x04, 0x17
        /*006a*/ 	.short	(.L_104 - .L_103)
.L_103:
        /*006c*/ 	.word	0x00000000
        /*0070*/ 	.short	0x0000
        /*0072*/ 	.short	0x0000
        /*0074*/ 	.byte	0x00, 0xf5, 0x21, 0x00


	//----- nvinfo : EIATTR_SPARSE_MMA_MASK
	.align		4
.L_104:
        /*0078*/ 	.byte	0x03, 0x50
        /*007a*/ 	.short	0x0000


	//----- nvinfo : EIATTR_MAXREG_COUNT
	.align		4
        /*007c*/ 	.byte	0x03, 0x1b
        /*007e*/ 	.short	0x00ff


	//----- nvinfo : EIATTR_MERCURY_ISA_VERSION
	.align		4
        /*0080*/ 	.byte	0x03, 0x5f
        /*0082*/ 	.short	0x0101


	//----- nvinfo : EIATTR_VRC_CTA_INIT_COUNT
	.align		4
        /*0084*/ 	.byte	0x02, 0x4a
	.zero		1
	.zero		1


	//----- nvinfo : EIATTR_EXIT_INSTR_OFFSETS
	.align		4
        /*0088*/ 	.byte	0x04, 0x1c
        /*008a*/ 	.short	(.L_106 - .L_105)


	//   ....[0]....
.L_105:
        /*008c*/ 	.word	0x00000070


	//   ....[1]....
        /*0090*/ 	.word	0x000000e0


	//   ....[2]....
        /*0094*/ 	.word	0x00000330


	//----- nvinfo : EIATTR_CRS_STACK_SIZE
	.align		4
.L_106:
        /*0098*/ 	.byte	0x04, 0x1e
        /*009a*/ 	.short	(.L_108 - .L_107)
.L_107:
        /*009c*/ 	.word	0x00000000


	//----- nvinfo : EIATTR_CBANK_PARAM_SIZE
	.align		4
.L_108:
        /*00a0*/ 	.byte	0x03, 0x19
        /*00a2*/ 	.short	0x0030


	//----- nvinfo : EIATTR_PARAM_CBANK
	.align		4
        /*00a4*/ 	.byte	0x04, 0x0a
        /*00a6*/ 	.short	(.L_110 - .L_109)
	.align		4
.L_109:
        /*00a8*/ 	.word	index@(.nv.constant0._Z19csc_multiply_kernelPiS_S_S_S_ii)
        /*00ac*/ 	.short	0x0380
        /*00ae*/ 	.short	0x0030


	//----- nvinfo : EIATTR_SW_WAR
	.align		4
.L_110:
        /*00b0*/ 	.byte	0x04, 0x36
        /*00b2*/ 	.short	(.L_112 - .L_111)
.L_111:
        /*00b4*/ 	.word	0x00000008
.L_112:


//--------------------- .nv.callgraph             --------------------------
	.section	.nv.callgraph,"",@"SHT_CUDA_CALLGRAPH"
	.align	4
	.sectionentsize	8
	.align		4
        /*0000*/ 	.word	0x00000000
	.align		4
        /*0004*/ 	.word	0xffffffff
	.align		4
        /*0008*/ 	.word	0x00000000
	.align		4
        /*000c*/ 	.word	0xfffffffe
	.align		4
        /*0010*/ 	.word	0x00000000
	.align		4
        /*0014*/ 	.word	0xfffffffd
	.align		4
        /*0018*/ 	.word	0x00000000
	.align		4
        /*001c*/ 	.word	0xfffffffc


//--------------------- .nv.constant4             --------------------------
	.section	.nv.constant4,"a",@progbits
	.align	8
	.align		8
.nv.constant4:
        /*0000*/ 	.dword	precalc_xorwow_matrix
	.align		8
        /*0008*/ 	.dword	precalc_xorwow_offset_matrix
	.align		8
        /*0010*/ 	.dword	mrg32k3aM1
	.align		8
        /*0018*/ 	.dword	mrg32k3aM2
	.align		8
        /*0020*/ 	.dword	mrg32k3aM1SubSeq
	.align		8
        /*0028*/ 	.dword	mrg32k3aM2SubSeq
	.align		8
        /*0030*/ 	.dword	mrg32k3aM1Seq
	.align		8
        /*0038*/ 	.dword	mrg32k3aM2Seq


//--------------------- .nv.constant3             --------------------------
	.section	.nv.constant3,"a",@progbits
	.align	8
.nv.constant3:
	.type		__cr_lgamma_table,@object
	.size		__cr_lgamma_table,(.L_8 - __cr_lgamma_table)
__cr_lgamma_table:
        /*0000*/ 	.byte	0x00, 0x00, 0x00, 0x00, 0x00, 0x00, 0x00, 0x00, 0x00, 0x00, 0x00, 0x00, 0x00, 0x00, 0x00, 0x00
        /*0010*/ 	.byte	0xef, 0x39, 0xfa, 0xfe, 0x42, 0x2e, 0xe6, 0x3f, 0x02, 0x20, 0x2a, 0xfa, 0x0b, 0xab, 0xfc, 0x3f
        /*0020*/ 	.byte	0xf9, 0x2c, 0x92, 0x7c, 0xa7, 0x6c, 0x09, 0x40, 0xc9, 0x79, 0x44, 0x3c, 0x64, 0x26, 0x13, 0x40
        /*0030*/ 	.byte	0xca, 0x01, 0xcf, 0x3a, 0x27, 0x51, 0x1a, 0x40, 0x30, 0xcc, 0x2d, 0xf3, 0xe1, 0x0c, 0x21, 0x40
        /*0040*/ 	.byte	0x0d, 0xb7, 0xfc, 0x82, 0x8e, 0x35, 0x25, 0x40
.L_8:


//--------------------- .text._Z25init_random_states_kernelP17curandStateXORWOWy --------------------------
	.section	.text._Z25init_random_states_kernelP17curandStateXORWOWy,"ax",@progbits
	.align	128
        .global         _Z25init_random_states_kernelP17curandStateXORWOWy
        .type           _Z25init_random_states_kernelP17curandStateXORWOWy,@function
        .size           _Z25init_random_states_kernelP17curandStateXORWOWy,(.L_x_39 - _Z25init_random_states_kernelP17curandStateXORWOWy)
        .other          _Z25init_random_states_kernelP17curandStateXORWOWy,@"STO_CUDA_ENTRY STV_DEFAULT"
_Z25init_random_states_kernelP17curandStateXORWOWy:
.text._Z25init_random_states_kernelP17curandStateXORWOWy:
[----:B------:R-:W-:Y:S01]  /*0000*/  LDC R1, c[0x0][0x37c] ;  /* 0x0000df00ff017b82 */ /* 0x000fe20000000800 */
[----:B------:R-:W0:Y:S07]  /*0010*/  S2R R4, SR_TID.X ;  /* 0x0000000000047919 */ /* 0x000e2e0000002100 */
[----:B------:R-:W1:Y:S01]  /*0020*/  LDC.64 R2, c[0x0][0x388] ;  /* 0x0000e200ff027b82 */ /* 0x000e620000000a00 */
[----:B------:R-:W2:Y:S01]  /*0030*/  LDCU.64 UR4, c[0x0][0x358] ;  /* 0x00006b00ff0477ac */ /* 0x000ea20008000a00 */
[----:B------:R-:W-:Y:S06]  /*0040*/  BSSY.RECONVERGENT B0, `(.L_x_0) ;  /* 0x00000e5000007945 */ /* 0x000fec0003800200 */
[----:B------:R-:W0:Y:S08]  /*0050*/  S2UR UR6, SR_CTAID.X ;  /* 0x00000000000679c3 */ /* 0x000e300000002500 */
[----:B------:R-:W0:Y:S08]  /*0060*/  LDC R13, c[0x0][0x360] ;  /* 0x0000d800ff0d7b82 */ /* 0x000e300000000800 */
[----:B------:R-:W3:Y:S01]  /*0070*/  LDC.64 R6, c[0x0][0x380] ;  /* 0x0000e000ff067b82 */ /* 0x000ee20000000a00 */
[----:B-1----:R-:W-:-:S02]  /*0080*/  LOP3.LUT R0, R2, 0xaad26b49, RZ, 0x3c, !PT ;  /* 0xaad26b4902007812 */ /* 0x002fc400078e3cff */
[----:B------:R-:W-:-:S03]  /*0090*/  LOP3.LUT R2, R3, 0xf7dcefdd, RZ, 0x3c, !PT ;  /* 0xf7dcefdd03027812 */ /* 0x000fc600078e3cff */
[----:B------:R-:W-:Y:S02]  /*00a0*/  IMAD R0, R0, 0x4182bed5, RZ ;  /* 0x4182bed500007824 */ /* 0x000fe400078e02ff */
[----:B------:R-:W-:Y:S02]  /*00b0*/  IMAD R3, R2, -0x658354e5, RZ ;  /* 0x9a7cab1b02037824 */ /* 0x000fe400078e02ff */
[C---:B------:R-:W-:Y:S01]  /*00c0*/  VIADD R5, R0.reuse, 0x75bcd15 ;  /* 0x075bcd1500057836 */ /* 0x040fe20000000000 */
[C---:B------:R-:W-:Y:S01]  /*00d0*/  LOP3.LUT R8, R0.reuse, 0x159a55e5, RZ, 0x3c, !PT ;  /* 0x159a55e500087812 */ /* 0x040fe200078e3cff */
[C---:B------:R-:W-:Y:S01]  /*00e0*/  VIADD R11, R0.reuse, 0x583f19 ;  /* 0x00583f19000b7836 */ /* 0x040fe20000000000 */
[C---:B------:R-:W-:Y:S01]  /*00f0*/  LOP3.LUT R10, R3.reuse, 0x5491333, RZ, 0x3c, !PT ;  /* 0x05491333030a7812 */ /* 0x040fe200078e3cff */
[----:B------:R-:W-:Y:S02]  /*0100*/  VIADD R9, R3, 0x1f123bb5 ;  /* 0x1f123bb503097836 */ /* 0x000fe40000000000 */
[----:B0-----:R-:W-:Y:S01]  /*0110*/  IMAD R13, R13, UR6, R4 ;  /* 0x000000060d0d7c24 */ /* 0x001fe2000f8e0204 */
[----:B------:R-:W-:-:S04]  /*0120*/  IADD3 R4, PT, PT, R0, 0x64f0c9, R3 ;  /* 0x0064f0c900047810 */ /* 0x000fc80007ffe003 */
[C---:B------:R-:W-:Y:S01]  /*0130*/  ISETP.NE.AND P0, PT, R13.reuse, RZ, PT ;  /* 0x000000ff0d00720c */ /* 0x040fe20003f05270 */
[----:B---3--:R-:W-:-:S05]  /*0140*/  IMAD.WIDE R6, R13, 0x30, R6 ;  /* 0x000000300d067825 */ /* 0x008fca00078e0206 */
[----:B--2---:R0:W-:Y:S04]  /*0150*/  STG.E.64 desc[UR4][R6.64], R4 ;  /* 0x0000000406007986 */ /* 0x0041e8000c101b04 */
[----:B------:R0:W-:Y:S04]  /*0160*/  STG.E.64 desc[UR4][R6.64+0x8], R8 ;  /* 0x0000080806007986 */ /* 0x0001e8000c101b04 */
[----:B------:R0:W-:Y:S01]  /*0170*/  STG.E.64 desc[UR4][R6.64+0x10], R10 ;  /* 0x0000100a06007986 */ /* 0x0001e2000c101b04 */
[----:B------:R-:W-:Y:S05]  /*0180*/  @!P0 BRA `(.L_x_1) ;  /* 0x0000000c00408947 */ /* 0x000fea0003800000 */
[----:B------:R-:W-:Y:S01]  /*0190*/  SHF.R.S32.HI R0, RZ, 0x1f, R13 ;  /* 0x0000001fff007819 */ /* 0x000fe2000001140d */
[----:B------:R-:W-:-:S07]  /*01a0*/  IMAD.MOV.U32 R12, RZ, RZ, RZ ;  /* 0x000000ffff0c7224 */ /* 0x000fce00078e00ff */
.L_x_7:
[----:B-1----:R-:W-:Y:S01]  /*01b0*/  LOP3.LUT R2, R13, 0x3, RZ, 0xc0, !PT ;  /* 0x000000030d027812 */ /* 0x002fe200078ec0ff */
[----:B------:R-:W-:Y:S03]  /*01c0*/  BSSY.RECONVERGENT B1, `(.L_x_2) ;  /* 0x00000c6000017945 */ /* 0x000fe60003800200 */
[----:B------:R-:W-:-:S04]  /*01d0*/  ISETP.NE.U32.AND P0, PT, R2, RZ, PT ;  /* 0x000000ff0200720c */ /* 0x000fc80003f05070 */
[----:B------:R-:W-:-:S13]  /*01e0*/  ISETP.NE.AND.EX P0, PT, RZ, RZ, PT, P0 ;  /* 0x000000ffff00720c */ /* 0x000fda0003f05300 */
[----:B------:R-:W-:Y:S05]  /*01f0*/  @!P0 BRA `(.L_x_3) ;  /* 0x0000000c00088947 */ /* 0x000fea0003800000 */
[----:B0-----:R-:W0:Y:S01]  /*0200*/  LDC.64 R8, c[0x4][RZ] ;  /* 0x01000000ff087b82 */ /* 0x001e220000000a00 */
[----:B------:R-:W-:Y:S02]  /*0210*/  IMAD.MOV.U32 R14, RZ, RZ, RZ ;  /* 0x000000ffff0e7224 */ /* 0x000fe400078e00ff */
[----:B0-----:R-:W-:-:S07]  /*0220*/  IMAD.WIDE.U32 R8, R12, 0xc80, R8 ;  /* 0x00000c800c087825 */ /* 0x001fce00078e0008 */
.L_x_6:
[----:B-1----:R-:W-:Y:S01]  /*0230*/  IMAD.MOV.U32 R15, RZ, RZ, RZ ;  /* 0x000000ffff0f7224 */ /* 0x002fe200078e00ff */
[----:B------:R-:W-:Y:S01]  /*0240*/  CS2R R2, SRZ ;  /* 0x0000000000027805 */ /* 0x000fe2000001ff00 */
[----:B------:R-:W-:Y:S01]  /*0250*/  IMAD.MOV.U32 R17, RZ, RZ, RZ ;  /* 0x000000ffff117224 */ /* 0x000fe200078e00ff */
[----:B------:R-:W-:-:S07]  /*0260*/  CS2R R4, SRZ ;  /* 0x0000000000047805 */ /* 0x000fce000001ff00 */
.L_x_5:
[----:B------:R-:W-:-:S05]  /*0270*/  IMAD.WIDE.U32 R10, R17, 0x4, R6 ;  /* 0x00000004110a7825 */ /* 0x000fca00078e0006 */
[----:B------:R0:W5:Y:S01]  /*0280*/  LDG.E R16, desc[UR4][R10.64+0x4] ;  /* 0x000004040a107981 */ /* 0x000162000c1e1900 */
[----:B------:R-:W-:-:S07]  /*0290*/  IMAD.MOV.U32 R19, RZ, RZ, RZ ;  /* 0x000000ffff137224 */ /* 0x000fce00078e00ff */
.L_x_4:
[----:B-----5:R-:W-:Y:S01]  /*02a0*/  SHF.R.U32.HI R24, RZ, R19, R16 ;  /* 0x00000013ff187219 */ /* 0x020fe20000011610 */
[----:B0-----:R-:W-:-:S03]  /*02b0*/  IMAD.SHL.U32 R10, R17, 0x20, RZ ;  /* 0x00000020110a7824 */ /* 0x001fc600078e00ff */
[----:B------:R-:W-:Y:S01]  /*02c0*/  LOP3.LUT R11, R24, 0x1, RZ, 0xc0, !PT ;  /* 0x00000001180b7812 */ /* 0x000fe200078ec0ff */
[----:B------:R-:W-:-:S03]  /*02d0*/  IMAD.IADD R10, R10, 0x1, R19 ;  /* 0x000000010a0a7824 */ /* 0x000fc600078e0213 */
[----:B------:R-:W-:Y:S01]  /*02e0*/  ISETP.NE.U32.AND P0, PT, R11, 0x1, PT ;  /* 0x000000010b00780c */ /* 0x000fe20003f05070 */
[----:B------:R-:W-:-:S03]  /*02f0*/  IMAD R11, R10, 0x5, RZ ;  /* 0x000000050a0b7824 */ /* 0x000fc600078e02ff */
[----:B------:R-:W-:Y:S01]  /*0300*/  R2P PR, R24, 0x7e ;  /* 0x0000007e18007804 */ /* 0x000fe20000000000 */
[----:B------:R-:W-:-:S08]  /*0310*/  IMAD.WIDE.U32 R10, R11, 0x4, R8 ;  /* 0x000000040b0a7825 */ /* 0x000fd000078e0008 */
[----:B------:R-:W2:Y:S04]  /*0320*/  @!P0 LDG.E R18, desc[UR4][R10.64] ;  /* 0x000000040a128981 */ /* 0x000ea8000c1e1900 */
[----:B------:R-:W3:Y:S04]  /*0330*/  @!P0 LDG.E R20, desc[UR4][R10.64+0x10] ;  /* 0x000010040a148981 */ /* 0x000ee8000c1e1900 */
[----:B------:R-:W4:Y:S04]  /*0340*/  @P1 LDG.E R22, desc[UR4][R10.64+0x14] ;  /* 0x000014040a161981 */ /* 0x000f28000c1e1900 */
[----:B------:R-:W4:Y:S04]  /*0350*/  @P2 LDG.E R26, desc[UR4][R10.64+0x28] ;  /* 0x000028040a1a2981 */ /* 0x000f28000c1e1900 */
[----:B------:R-:W4:Y:S04]  /*0360*/  @!P0 LDG.E R21, desc[UR4][R10.64+0x4] ;  /* 0x000004040a158981 */ /* 0x000f28000c1e1900 */
[----:B------:R-:W4:Y:S04]  /*0370*/  @!P0 LDG.E R23, desc[UR4][R10.64+0xc] ;  /* 0x00000c040a178981 */ /* 0x000f28000c1e1900 */
[----:B------:R-:W4:Y:S04]  /*0380*/  @P1 LDG.E R25, desc[UR4][R10.64+0x18] ;  /* 0x000018040a191981 */ /* 0x000f28000c1e1900 */
[----:B------:R-:W4:Y:S04]  /*0390*/  @P3 LDG.E R28, desc[UR4][R10.64+0x3c] ;  /* 0x00003c040a1c3981 */ /* 0x000f28000c1e1900 */
[----:B------:R-:W4:Y:S01]  /*03a0*/  @P6 LDG.E R27, desc[UR4][R10.64+0x7c] ;  /* 0x00007c040a1b6981 */ /* 0x000f22000c1e1900 */
[----:B--2---:R-:W-:-:S03]  /*03b0*/  @!P0 LOP3.LUT R15, R15, R18, RZ, 0x3c, !PT ;  /* 0x000000120f0f8212 */ /* 0x004fc600078e3cff */
[----:B------:R-:W2:Y:S01]  /*03c0*/  @!P0 LDG.E R18, desc[UR4][R10.64+0x8] ;  /* 0x000008040a128981 */ /* 0x000ea2000c1e1900 */
[----:B---3--:R-:W-:-:S03]  /*03d0*/  @!P0 LOP3.LUT R3, R3, R20, RZ, 0x3c, !PT ;  /* 0x0000001403038212 */ /* 0x008fc600078e3cff */
[----:B------:R-:W3:Y:S01]  /*03e0*/  @P1 LDG.E R20, desc[UR4][R10.64+0x24] ;  /* 0x000024040a141981 */ /* 0x000ee2000c1e1900 */
[----:B----4-:R-:W-:-:S03]  /*03f0*/  @P1 LOP3.LUT R15, R15, R22, RZ, 0x3c, !PT ;  /* 0x000000160f0f1212 */ /* 0x010fc600078e3cff */
[----:B------:R-:W4:Y:S01]  /*0400*/  @P2 LDG.E R22, desc[UR4][R10.64+0x38] ;  /* 0x000038040a162981 */ /* 0x000f22000c1e1900 */
[----:B------:R-:W-:-:S03]  /*0410*/  @P2 LOP3.LUT R15, R15, R26, RZ, 0x3c, !PT ;  /* 0x0000001a0f0f2212 */ /* 0x000fc600078e3cff */
[----:B------:R-:W4:Y:S01]  /*0420*/  @P4 LDG.E R26, desc[UR4][R10.64+0x50] ;  /* 0x000050040a1a4981 */ /* 0x000f22000c1e1900 */
[----:B------:R-:W-:-:S03]  /*0430*/  @!P0 LOP3.LUT R4, R4, R21, RZ, 0x3c, !PT ;  /* 0x0000001504048212 */ /* 0x000fc600078e3cff */
[----:B------:R-:W4:Y:S01]  /*0440*/  @P1 LDG.E R21, desc[UR4][R10.64+0x20] ;  /* 0x000020040a151981 */ /* 0x000f22000c1e1900 */
[----:B------:R-:W-:-:S03]  /*0450*/  @!P0 LOP3.LUT R2, R2, R23, RZ, 0x3c, !PT ;  /* 0x0000001702028212 */ /* 0x000fc600078e3cff */
[----:B------:R-:W4:Y:S01]  /*0460*/  @P2 LDG.E R23, desc[UR4][R10.64+0x2c] ;  /* 0x00002c040a172981 */ /* 0x000f22000c1e1900 */
[----:B------:R-:W-:-:S03]  /*0470*/  @P1 LOP3.LUT R4, R4, R25, RZ, 0x3c, !PT ;  /* 0x0000001904041212 */ /* 0x000fc600078e3cff */
[----:B------:R-:W4:Y:S01]  /*0480*/  @P2 LDG.E R25, desc[UR4][R10.64+0x34] ;  /* 0x000034040a192981 */ /* 0x000f22000c1e1900 */
[----:B--2---:R-:W-:-:S03]  /*0490*/  @!P0 LOP3.LUT R5, R5, R18, RZ, 0x3c, !PT ;  /* 0x0000001205058212 */ /* 0x004fc600078e3cff */
[----:B------:R-:W2:Y:S01]  /*04a0*/  @P1 LDG.E R18, desc[UR4][R10.64+0x1c] ;  /* 0x00001c040a121981 */ /* 0x000ea2000c1e1900 */
[----:B---3--:R-:W-:-:S03]  /*04b0*/  @P1 LOP3.LUT R3, R3, R20, RZ, 0x3c, !PT ;  /* 0x0000001403031212 */ /* 0x008fc600078e3cff */
[----:B------:R-:W3:Y:S01]  /*04c0*/  @P2 LDG.E R20, desc[UR4][R10.64+0x30] ;  /* 0x000030040a142981 */ /* 0x000ee2000c1e1900 */
[----:B----4-:R-:W-:-:S03]  /*04d0*/  @P2 LOP3.LUT R3, R3, R22, RZ, 0x3c, !PT ;  /* 0x0000001603032212 */ /* 0x010fc600078e3cff */
[----:B------:R-:W4:Y:S01]  /*04e0*/  @P3 LDG.E R22, desc[UR4][R10.64+0x4c] ;  /* 0x00004c040a163981 */ /* 0x000f22000c1e1900 */
[----:B------:R-:W-:-:S04]  /*04f0*/  @P3 LOP3.LUT R15, R15, R28, RZ, 0x3c, !PT ;  /* 0x0000001c0f0f3212 */ /* 0x000fc800078e3cff */
[----:B------:R-:W-:Y:S02]  /*0500*/  @P4 LOP3.LUT R15, R15, R26, RZ, 0x3c, !PT ;  /* 0x0000001a0f0f4212 */ /* 0x000fe400078e3cff */
[----:B------:R-:W-:Y:S01]  /*0510*/  @P1 LOP3.LUT R2, R2, R21, RZ, 0x3c, !PT ;  /* 0x0000001502021212 */ /* 0x000fe200078e3cff */
[----:B------:R-:W4:Y:S04]  /*0520*/  @P5 LDG.E R26, desc[UR4][R10.64+0x64] ;  /* 0x000064040a1a5981 */ /* 0x000f28000c1e1900 */
[----:B------:R-:W4:Y:S01]  /*0530*/  @P3 LDG.E R21, desc[UR4][R10.64+0x40] ;  /* 0x000040040a153981 */ /* 0x000f22000c1e1900 */
[----:B------:R-:W-:Y:S02]  /*0540*/  @P2 LOP3.LUT R4, R4, R23, RZ, 0x3c, !PT ;  /* 0x0000001704042212 */ /* 0x000fe400078e3cff */
[----:B------:R-:W-:Y:S01]  /*0550*/  @P2 LOP3.LUT R2, R2, R25, RZ, 0x3c, !PT ;  /* 0x0000001902022212 */ /* 0x000fe200078e3cff */
[----:B------:R-:W4:Y:S04]  /*0560*/  @P3 LDG.E R23, desc[UR4][R10.64+0x48] ;  /* 0x000048040a173981 */ /* 0x000f28000c1e1900 */
[----:B------:R-:W4:Y:S01]  /*0570*/  @P4 LDG.E R25, desc[UR4][R10.64+0x54] ;  /* 0x000054040a194981 */ /* 0x000f22000c1e1900 */
[----:B--2---:R-:W-:-:S03]  /*0580*/  @P1 LOP3.LUT R5, R5, R18, RZ, 0x3c, !PT ;  /* 0x0000001205051212 */ /* 0x004fc600078e3cff */
[----:B------:R-:W2:Y:S01]  /*0590*/  @P3 LDG.E R18, desc[UR4][R10.64+0x44] ;  /* 0x000044040a123981 */ /* 0x000ea2000c1e1900 */
[----:B---3--:R-:W-:-:S03]  /*05a0*/  @P2 LOP3.LUT R5, R5, R20, RZ, 0x3c, !PT ;  /* 0x0000001405052212 */ /* 0x008fc600078e3cff */
[----:B------:R-:W3:Y:S01]  /*05b0*/  @P4 LDG.E R20, desc[UR4][R10.64+0x58] ;  /* 0x000058040a144981 */ /* 0x000ee2000c1e1900 */
[----:B----4-:R-:W-:-:S03]  /*05c0*/  @P3 LOP3.LUT R3, R3, R22, RZ, 0x3c, !PT ;  /* 0x0000001603033212 */ /* 0x010fc600078e3cff */
[----:B------:R-:W4:Y:S01]  /*05d0*/  @P4 LDG.E R22, desc[UR4][R10.64+0x60] ;  /* 0x000060040a164981 */ /* 0x000f22000c1e1900 */
[----:B------:R-:W-:Y:S02]  /*05e0*/  LOP3.LUT P0, RZ, R24, 0x80, RZ, 0xc0, !PT ;  /* 0x0000008018ff7812 */ /* 0x000fe4000780c0ff */
[----:B------:R-:W-:Y:S02]  /*05f0*/  @P5 LOP3.LUT R15, R15, R26, RZ, 0x3c, !PT ;  /* 0x0000001a0f0f5212 */ /* 0x000fe400078e3cff */
[----:B------:R-:W4:Y:S01]  /*0600*/  @P6 LDG.E R26, desc[UR4][R10.64+0x78] ;  /* 0x000078040a1a6981 */ /* 0x000f22000c1e1900 */
[----:B------:R-:W-:-:S03]  /*0610*/  @P3 LOP3.LUT R4, R4, R21, RZ, 0x3c, !PT ;  /* 0x0000001504043212 */ /* 0x000fc600078e3cff */
[----:B------:R-:W4:Y:S01]  /*0620*/  @P4 LDG.E R21, desc[UR4][R10.64+0x5c] ;  /* 0x00005c040a154981 */ /* 0x000f22000c1e1900 */
[----:B------:R-:W-:-:S03]  /*0630*/  @P3 LOP3.LUT R2, R2, R23, RZ, 0x3c, !PT ;  /* 0x0000001702023212 */ /* 0x000fc600078e3cff */
[----:B------:R-:W4:Y:S01]  /*0640*/  @P5 LDG.E R23, desc[UR4][R10.64+0x68] ;  /* 0x000068040a175981 */ /* 0x000f22000c1e1900 */
[----:B------:R-:W-:-:S03]  /*0650*/  @P4 LOP3.LUT R4, R4, R25, RZ, 0x3c, !PT ;  /* 0x0000001904044212 */ /* 0x000fc600078e3cff */
[----:B------:R-:W4:Y:S01]  /*0660*/  @P5 LDG.E R25, desc[UR4][R10.64+0x70] ;  /* 0x000070040a195981 */ /* 0x000f22000c1e1900 */
[----:B--2---:R-:W-:-:S03]  /*0670*/  @P3 LOP3.LUT R5, R5, R18, RZ, 0x3c, !PT ;  /* 0x0000001205053212 */ /* 0x004fc600078e3cff */
[----:B------:R-:W2:Y:S01]  /*0680*/  @P5 LDG.E R18, desc[UR4][R10.64+0x6c] ;  /* 0x00006c040a125981 */ /* 0x000ea2000c1e1900 */
[----:B---3--:R-:W-:-:S03]  /*0690*/  @P4 LOP3.LUT R5, R5, R20, RZ, 0x3c, !PT ;  /* 0x0000001405054212 */ /* 0x008fc600078e3cff */
[----:B------:R-:W3:Y:S01]  /*06a0*/  @P5 LDG.E R20, desc[UR4][R10.64+0x74] ;  /* 0x000074040a145981 */ /* 0x000ee2000c1e1900 */
[----:B----4-:R-:W-:-:S03]  /*06b0*/  @P4 LOP3.LUT R3, R3, R22, RZ, 0x3c, !PT ;  /* 0x0000001603034212 */ /* 0x010fc600078e3cff */
[----:B------:R-:W4:Y:S01]  /*06c0*/  @P0 LDG.E R22, desc[UR4][R10.64+0x8c] ;  /* 0x00008c040a160981 */ /* 0x000f22000c1e1900 */
[----:B------:R-:W-:-:S03]  /*06d0*/  @P6 LOP3.LUT R15, R15, R26, RZ, 0x3c, !PT ;  /* 0x0000001a0f0f6212 */ /* 0x000fc600078e3cff */
        /* <DEDUP_REMOVED lines=13> */
[----:B------:R-:W-:Y:S02]  /*07b0*/  @P6 LOP3.LUT R4, R4, R27, RZ, 0x3c, !PT ;  /* 0x0000001b04046212 */ /* 0x000fe400078e3cff */
[----:B------:R-:W-:Y:S02]  /*07c0*/  @P6 LOP3.LUT R2, R2, R21, RZ, 0x3c, !PT ;  /* 0x0000001502026212 */ /* 0x000fe400078e3cff */
[----:B------:R-:W-:Y:S02]  /*07d0*/  @P0 LOP3.LUT R4, R4, R23, RZ, 0x3c, !PT ;  /* 0x0000001704040212 */ /* 0x000fe400078e3cff */
[----:B------:R-:W-:Y:S02]  /*07e0*/  @P0 LOP3.LUT R2, R2, R25, RZ, 0x3c, !PT ;  /* 0x0000001902020212 */ /* 0x000fe400078e3cff */
[----:B--2---:R-:W-:Y:S02]  /*07f0*/  @P6 LOP3.LUT R5, R5, R18, RZ, 0x3c, !PT ;  /* 0x0000001205056212 */ /* 0x004fe400078e3cff */
[----:B---3--:R-:W-:-:S02]  /*0800*/  @P6 LOP3.LUT R3, R3, R20, RZ, 0x3c, !PT ;  /* 0x0000001403036212 */ /* 0x008fc400078e3cff */
[----:B----4-:R-:W-:Y:S02]  /*0810*/  @P0 LOP3.LUT R5, R5, R22, RZ, 0x3c, !PT ;  /* 0x0000001605050212 */ /* 0x010fe400078e3cff */
[----:B------:R-:W-:Y:S02]  /*0820*/  @P0 LOP3.LUT R3, R3, R26, RZ, 0x3c, !PT ;  /* 0x0000001a03030212 */ /* 0x000fe400078e3cff */
[----:B------:R-:W-:-:S13]  /*0830*/  R2P PR, R24.B1, 0x7f ;  /* 0x0000007f18007804 */ /* 0x000fda0000001000 */
[----:B------:R-:W2:Y:S04]  /*0840*/  @P0 LDG.E R18, desc[UR4][R10.64+0xa0] ;  /* 0x0000a0040a120981 */ /* 0x000ea8000c1e1900 */
[----:B------:R-:W3:Y:S04]  /*0850*/  @P1 LDG.E R22, desc[UR4][R10.64+0xb4] ;  /* 0x0000b4040a161981 */ /* 0x000ee8000c1e1900 */
[----:B------:R-:W4:Y:S04]  /*0860*/  @P2 LDG.E R26, desc[UR4][R10.64+0xc8] ;  /* 0x0000c8040a1a2981 */ /* 0x000f28000c1e1900 */
[----:B------:R-:W4:Y:S04]  /*0870*/  @P3 LDG.E R28, desc[UR4][R10.64+0xdc] ;  /* 0x0000dc040a1c3981 */ /* 0x000f28000c1e1900 */
[----:B------:R-:W4:Y:S04]  /*0880*/  @P0 LDG.E R23, desc[UR4][R10.64+0xa4] ;  /* 0x0000a4040a170981 */ /* 0x000f28000c1e1900 */
[----:B------:R-:W4:Y:S04]  /*0890*/  @P0 LDG.E R20, desc[UR4][R10.64+0xa8] ;  /* 0x0000a8040a140981 */ /* 0x000f28000c1e1900 */
[----:B------:R-:W4:Y:S04]  /*08a0*/  @P4 LDG.E R25, desc[UR4][R10.64+0xf0] ;  /* 0x0000f0040a194981 */ /* 0x000f28000c1e1900 */
        /* <DEDUP_REMOVED lines=21> */
[----:B------:R-:W-:Y:S02]  /*0a00*/  LOP3.LUT P0, RZ, R24, 0x8000, RZ, 0xc0, !PT ;  /* 0x0000800018ff7812 */ /* 0x000fe4000780c0ff */
[----:B----4-:R-:W-:Y:S01]  /*0a10*/  @P5 LOP3.LUT R15, R15, R26, RZ, 0x3c, !PT ;  /* 0x0000001a0f0f5212 */ /* 0x010fe200078e3cff */
[----:B------:R-:W4:Y:S04]  /*0a20*/  @P3 LDG.E R24, desc[UR4][R10.64+0xe4] ;  /* 0x0000e4040a183981 */ /* 0x000f28000c1e1900 */
[----:B------:R-:W2:Y:S01]  /*0a30*/  @P6 LDG.E R26, desc[UR4][R10.64+0x118] ;  /* 0x000118040a1a6981 */ /* 0x000ea2000c1e1900 */
        /* <DEDUP_REMOVED lines=8> */
[----:B---3--:R-:W-:-:S03]  /*0ac0*/  @P2 LOP3.LUT R3, R3, R22, RZ, 0x3c, !PT ;  /* 0x0000001603032212 */ /* 0x008fc600078e3cff */
[----:B------:R-:W3:Y:S01]  /*0ad0*/  @P4 LDG.E R22, desc[UR4][R10.64+0x100] ;  /* 0x000100040a164981 */ /* 0x000ee2000c1e1900 */
[----:B--2---:R-:W-:-:S03]  /*0ae0*/  @P6 LOP3.LUT R15, R15, R26, RZ, 0x3c, !PT ;  /* 0x0000001a0f0f6212 */ /* 0x004fc600078e3cff */
[----:B------:R-:W2:Y:S01]  /*0af0*/  @P0 LDG.E R26, desc[UR4][R10.64+0x12c] ;  /* 0x00012c040a1a0981 */ /* 0x000ea2000c1e1900 */
[----:B----4-:R-:W-:-:S03]  /*0b00*/  @P2 LOP3.LUT R2, R2, R23, RZ, 0x3c, !PT ;  /* 0x0000001702022212 */ /* 0x010fc600078e3cff */
[----:B------:R-:W4:Y:S01]  /*0b10*/  @P4 LDG.E R23, desc[UR4][R10.64+0xfc] ;  /* 0x0000fc040a174981 */ /* 0x000f22000c1e1900 */
[----:B------:R-:W-:-:S03]  /*0b20*/  @P2 LOP3.LUT R5, R5, R20, RZ, 0x3c, !PT ;  /* 0x0000001405052212 */ /* 0x000fc600078e3cff */
[----:B------:R-:W4:Y:S01]  /*0b30*/  @P4 LDG.E R20, desc[UR4][R10.64+0xf8] ;  /* 0x0000f8040a144981 */ /* 0x000f22000c1e1900 */
[----:B------:R-:W-:Y:S02]  /*0b40*/  @P3 LOP3.LUT R2, R2, R27, RZ, 0x3c, !PT ;  /* 0x0000001b02023212 */ /* 0x000fe400078e3cff */
[----:B------:R-:W-:Y:S01]  /*0b50*/  @P3 LOP3.LUT R4, R4, R25, RZ, 0x3c, !PT ;  /* 0x0000001904043212 */ /* 0x000fe200078e3cff */
[----:B------:R-:W4:Y:S01]  /*0b60*/  @P5 LDG.E R27, desc[UR4][R10.64+0x110] ;  /* 0x000110040a1b5981 */ /* 0x000f22000c1e1900 */
[----:B------:R-:W-:-:S03]  /*0b70*/  @P3 LOP3.LUT R5, R5, R24, RZ, 0x3c, !PT ;  /* 0x0000001805053212 */ /* 0x000fc600078e3cff */
[----:B------:R-:W4:Y:S04]  /*0b80*/  @P5 LDG.E R25, desc[UR4][R10.64+0x108] ;  /* 0x000108040a195981 */ /* 0x000f28000c1e1900 */
        /* <DEDUP_REMOVED lines=19> */
[----:B------:R-:W-:-:S05]  /*0cc0*/  VIADD R19, R19, 0x10 ;  /* 0x0000001013137836 */ /* 0x000fca0000000000 */
[----:B------:R-:W-:Y:S02]  /*0cd0*/  ISETP.NE.AND P1, PT, R19, 0x20, PT ;  /* 0x000000201300780c */ /* 0x000fe40003f25270 */
[----:B------:R-:W-:Y:S02]  /*0ce0*/  @P5 LOP3.LUT R3, R3, R18, RZ, 0x3c, !PT ;  /* 0x0000001203035212 */ /* 0x000fe400078e3cff */
[----:B------:R-:W-:Y:S02]  /*0cf0*/  @P6 LOP3.LUT R4, R4, R21, RZ, 0x3c, !PT ;  /* 0x0000001504046212 */ /* 0x000fe400078e3cff */
[----:B---3--:R-:W-:-:S04]  /*0d00*/  @P6 LOP3.LUT R3, R3, R22, RZ, 0x3c, !PT ;  /* 0x0000001603036212 */ /* 0x008fc800078e3cff */
[----:B--2---:R-:W-:Y:S02]  /*0d10*/  @P0 LOP3.LUT R3, R3, R26, RZ, 0x3c, !PT ;  /* 0x0000001a03030212 */ /* 0x004fe400078e3cff */
[----:B----4-:R-:W-:Y:S02]  /*0d20*/  @P6 LOP3.LUT R2, R2, R23, RZ, 0x3c, !PT ;  /* 0x0000001702026212 */ /* 0x010fe400078e3cff */
[----:B------:R-:W-:Y:S02]  /*0d30*/  @P6 LOP3.LUT R5, R5, R20, RZ, 0x3c, !PT ;  /* 0x0000001405056212 */ /* 0x000fe400078e3cff */
[----:B------:R-:W-:Y:S02]  /*0d40*/  @P0 LOP3.LUT R2, R2, R27, RZ, 0x3c, !PT ;  /* 0x0000001b02020212 */ /* 0x000fe400078e3cff */
[----:B------:R-:W-:Y:S02]  /*0d50*/  @P0 LOP3.LUT R4, R4, R25, RZ, 0x3c, !PT ;  /* 0x0000001904040212 */ /* 0x000fe400078e3cff */
[----:B------:R-:W-:Y:S01]  /*0d60*/  @P0 LOP3.LUT R5, R5, R24, RZ, 0x3c, !PT ;  /* 0x0000001805050212 */ /* 0x000fe200078e3cff */
[----:B------:R-:W-:Y:S06]  /*0d70*/  @P1 BRA `(.L_x_4) ;  /* 0xfffffff400481947 */ /* 0x000fec000383ffff */
[----:B------:R-:W-:-:S05]  /*0d80*/  VIADD R17, R17, 0x1 ;  /* 0x0000000111117836 */ /* 0x000fca0000000000 */
[----:B------:R-:W-:-:S13]  /*0d90*/  ISETP.NE.AND P0, PT, R17, 0x5, PT ;  /* 0x000000051100780c */ /* 0x000fda0003f05270 */
[----:B------:R-:W-:Y:S05]  /*0da0*/  @P0 BRA `(.L_x_5) ;  /* 0xfffffff400300947 */ /* 0x000fea000383ffff */
[----:B------:R1:W-:Y:S01]  /*0db0*/  STG.E.64 desc[UR4][R6.64+0x8], R4 ;  /* 0x0000080406007986 */ /* 0x0003e2000c101b04 */
[----:B------:R-:W-:Y:S01]  /*0dc0*/  VIADD R14, R14, 0x1 ;  /* 0x000000010e0e7836 */ /* 0x000fe20000000000 */
[----:B------:R-:W-:Y:S02]  /*0dd0*/  LOP3.LUT R11, R13, 0x3, RZ, 0xc0, !PT ;  /* 0x000000030d0b7812 */ /* 0x000fe400078ec0ff */
[----:B------:R1:W-:Y:S02]  /*0de0*/  STG.E.64 desc[UR4][R6.64+0x10], R2 ;  /* 0x0000100206007986 */ /* 0x0003e4000c101b04 */
[----:B------:R-:W-:Y:S02]  /*0df0*/  ISETP.GE.U32.AND P0, PT, R14, R11, PT ;  /* 0x0000000b0e00720c */ /* 0x000fe40003f06070 */
[----:B------:R1:W-:Y:S11]  /*0e00*/  STG.E desc[UR4][R6.64+0x4], R15 ;  /* 0x0000040f06007986 */ /* 0x0003f6000c101904 */
[----:B------:R-:W-:Y:S05]  /*0e10*/  @!P0 BRA `(.L_x_6) ;  /* 0xfffffff400048947 */ /* 0x000fea000383ffff */
.L_x_3:
[----:B------:R-:W-:Y:S05]  /*0e20*/  BSYNC.RECONVERGENT B1 ;  /* 0x0000000000017941 */ /* 0x000fea0003800200 */
.L_x_2:
[C---:B------:R-:W-:Y:S01]  /*0e30*/  ISETP.GT.U32.AND P0, PT, R13.reuse, 0x3, PT ;  /* 0x000000030d00780c */ /* 0x040fe20003f04070 */
[----:B------:R-:W-:Y:S01]  /*0e40*/  VIADD R12, R12, 0x1 ;  /* 0x000000010c0c7836 */ /* 0x000fe20000000000 */
[--C-:B------:R-:W-:Y:S02]  /*0e50*/  SHF.R.U64 R13, R13, 0x2, R0.reuse ;  /* 0x000000020d0d7819 */ /* 0x100fe40000001200 */
[----:B------:R-:W-:Y:S02]  /*0e60*/  ISETP.GT.U32.AND.EX P0, PT, R0, RZ, PT, P0 ;  /* 0x000000ff0000720c */ /* 0x000fe40003f04100 */
[----:B------:R-:W-:-:S11]  /*0e70*/  SHF.R.U32.HI R0, RZ, 0x2, R0 ;  /* 0x00000002ff007819 */ /* 0x000fd60000011600 */
[----:B------:R-:W-:Y:S05]  /*0e80*/  @P0 BRA `(.L_x_7) ;  /* 0xfffffff000c80947 */ /* 0x000fea000383ffff */
.L_x_1:
[----:B------:R-:W-:Y:S05]  /*0e90*/  BSYNC.RECONVERGENT B0 ;  /* 0x0000000000007941 */ /* 0x000fea0003800200 */
.L_x_0:
[----:B------:R-:W-:Y:S04]  /*0ea0*/  STG.E.64 desc[UR4][R6.64+0x18], RZ ;  /* 0x000018ff06007986 */ /* 0x000fe8000c101b04 */
[----:B------:R-:W-:Y:S04]  /*0eb0*/  STG.E desc[UR4][R6.64+0x20], RZ ;  /* 0x000020ff06007986 */ /* 0x000fe8000c101904 */
[----:B------:R-:W-:Y:S01]  /*0ec0*/  STG.E.64 desc[UR4][R6.64+0x28], RZ ;  /* 0x000028ff06007986 */ /* 0x000fe2000c101b04 */
[----:B------:R-:W-:Y:S05]  /*0ed0*/  EXIT ;  /* 0x000000000000794d */ /* 0x000fea0003800000 */
.L_x_8:
[----:B------:R-:W-:-:S00]  /*0ee0*/  BRA `(.L_x_8) ;  /* 0xfffffffc00fc7947 */ /* 0x000fc0000383ffff */
[----:B------:R-:W-:-:S00]  /*0ef0*/  NOP ;  /* 0x0000000000007918 */ /* 0x000fc00000000000 */
        /* <DEDUP_REMOVED lines=8> */
.L_x_39:


//--------------------- .text._Z26compute_likelihoods_kernelPiS_PfS0_iii --------------------------
	.section	.text._Z26compute_likelihoods_kernelPiS_PfS0_iii,"ax",@progbits
	.align	128
        .global         _Z26compute_likelihoods_kernelPiS_PfS0_iii
        .type           _Z26compute_likelihoods_kernelPiS_PfS0_iii,@function
        .size           _Z26compute_likelihoods_kernelPiS_PfS0_iii,(.L_x_40 - _Z26compute_likelihoods_kernelPiS_PfS0_iii)
        .other          _Z26compute_likelihoods_kernelPiS_PfS0_iii,@"STO_CUDA_ENTRY STV_DEFAULT"
_Z26compute_likelihoods_kernelPiS_PfS0_iii:
.text._Z26compute_likelihoods_kernelPiS_PfS0_iii:
[----:B------:R-:W-:Y:S01]  /*0000*/  LDC R1, c[0x0][0x37c] ;  /* 0x0000df00ff017b82 */ /* 0x000fe20000000800 */
[----:B------:R-:W0:Y:S07]  /*0010*/  S2R R3, SR_TID.X ;  /* 0x0000000000037919 */ /* 0x000e2e0000002100 */
[----:B------:R-:W0:Y:S01]  /*0020*/  S2UR UR4, SR_CTAID.X ;  /* 0x00000000000479c3 */ /* 0x000e220000002500 */
[----:B------:R-:W1:Y:S07]  /*0030*/  LDCU UR5, c[0x0][0x3a8] ;  /* 0x00007500ff0577ac */ /* 0x000e6e0008000800 */
[----:B------:R-:W0:Y:S02]  /*0040*/  LDC R0, c[0x0][0x360] ;  /* 0x0000d800ff007b82 */ /* 0x000e240000000800 */
[----:B0-----:R-:W-:-:S05]  /*0050*/  IMAD R0, R0, UR4, R3 ;  /* 0x0000000400007c24 */ /* 0x001fca000f8e0203 */
[----:B-1----:R-:W-:-:S13]  /*0060*/  ISETP.GE.AND P0, PT, R0, UR5, PT ;  /* 0x0000000500007c0c */ /* 0x002fda000bf06270 */
[----:B------:R-:W-:Y:S05]  /*0070*/  @P0 EXIT ;  /* 0x000000000000094d */ /* 0x000fea0003800000 */
[----:B------:R-:W0:Y:S01]  /*0080*/  LDCU UR5, c[0x0][0x3a0] ;  /* 0x00007400ff0577ac */ /* 0x000e220008000800 */
[----:B------:R-:W-:Y:S01]  /*0090*/  HFMA2 R2, -RZ, RZ, 0, 0 ;  /* 0x00000000ff027431 */ /* 0x000fe200000001ff */
[----:B------:R-:W1:Y:S01]  /*00a0*/  LDCU.64 UR12, c[0x0][0x358] ;  /* 0x00006b00ff0c77ac */ /* 0x000e620008000a00 */
[----:B0-----:R-:W-:-:S09]  /*00b0*/  UISETP.GE.AND UP0, UPT, UR5, 0x1, UPT ;  /* 0x000000010500788c */ /* 0x001fd2000bf06270 */
[----:B-1----:R-:W-:Y:S05]  /*00c0*/  BRA.U !UP0, `(.L_x_9) ;  /* 0x0000000508b07547 */ /* 0x002fea000b800000 */
[----:B------:R-:W-:Y:S02]  /*00d0*/  UISETP.GE.U32.AND UP1, UPT, UR5, 0x10, UPT ;  /* 0x000000100500788c */ /* 0x000fe4000bf26070 */
[----:B------:R-:W-:Y:S01]  /*00e0*/  IMAD R3, R0, UR5, RZ ;  /* 0x0000000500037c24 */ /* 0x000fe2000f8e02ff */
[----:B------:R-:W-:Y:S01]  /*00f0*/  ULOP3.LUT UR8, UR5, 0xf, URZ, 0xc0, !UPT ;  /* 0x0000000f05087892 */ /* 0x000fe2000f8ec0ff */
[----:B------:R-:W-:Y:S01]  /*0100*/  MOV R2, RZ ;  /* 0x000000ff00027202 */ /* 0x000fe20000000f00 */
[----:B------:R-:W-:Y:S02]  /*0110*/  UMOV UR4, URZ ;  /* 0x000000ff00047c82 */ /* 0x000fe40008000000 */
[----:B------:R-:W-:Y:S02]  /*0120*/  UISETP.NE.AND UP0, UPT, UR8, URZ, UPT ;  /* 0x000000ff0800728c */ /* 0x000fe4000bf05270 */
[----:B------:R-:W-:Y:S09]  /*0130*/  BRA.U !UP1, `(.L_x_10) ;  /* 0x0000000109b87547 */ /* 0x000ff2000b800000 */
[----:B------:R-:W0:Y:S01]  /*0140*/  LDCU.64 UR6, c[0x0][0x380] ;  /* 0x00007000ff0677ac */ /* 0x000e220008000a00 */
[----:B------:R-:W-:Y:S02]  /*0150*/  MOV R2, RZ ;  /* 0x000000ff00027202 */ /* 0x000fe40000000f00 */
[----:B------:R-:W-:Y:S01]  /*0160*/  MOV R6, R3 ;  /* 0x0000000300067202 */ /* 0x000fe20000000f00 */
[----:B------:R-:W-:-:S04]  /*0170*/  ULOP3.LUT UR4, UR5, 0x7ffffff0, URZ, 0xc0, !UPT ;  /* 0x7ffffff005047892 */ /* 0x000fc8000f8ec0ff */
[----:B------:R-:W-:Y:S02]  /*0180*/  UIADD3 UR9, UPT, UPT, -UR4, URZ, URZ ;  /* 0x000000ff04097290 */ /* 0x000fe4000fffe1ff */
[----:B0-----:R-:W-:-:S04]  /*0190*/  UIADD3 UR5, UP1, UPT, UR6, 0x20, URZ ;  /* 0x0000002006057890 */ /* 0x001fc8000ff3e0ff */
[----:B------:R-:W-:-:S12]  /*01a0*/  UIADD3.X UR6, UPT, UPT, URZ, UR7, URZ, UP1, !UPT ;  /* 0x00000007ff067290 */ /* 0x000fd80008ffe4ff */
.L_x_11:
[----:B------:R-:W-:Y:S02]  /*01b0*/  MOV R4, UR5 ;  /* 0x0000000500047c02 */ /* 0x000fe40008000f00 */
[----:B------:R-:W-:-:S03]  /*01c0*/  MOV R5, UR6 ;  /* 0x0000000600057c02 */ /* 0x000fc60008000f00 */
[----:B------:R-:W-:-:S05]  /*01d0*/  IMAD.WIDE R4, R6, 0x4, R4 ;  /* 0x0000000406047825 */ /* 0x000fca00078e0204 */
[----:B------:R-:W2:Y:S04]  /*01e0*/  LDG.E R15, desc[UR12][R4.64+-0x20] ;  /* 0xffffe00c040f7981 */ /* 0x000ea8000c1e1900 */
[----:B------:R-:W3:Y:S04]  /*01f0*/  LDG.E R16, desc[UR12][R4.64+-0x1c] ;  /* 0xffffe40c04107981 */ /* 0x000ee8000c1e1900 */
[----:B------:R-:W4:Y:S04]  /*0200*/  LDG.E R18, desc[UR12][R4.64+-0x18] ;  /* 0xffffe80c04127981 */ /* 0x000f28000c1e1900 */
[----:B------:R-:W5:Y:S04]  /*0210*/  LDG.E R20, desc[UR12][R4.64+-0x14] ;  /* 0xffffec0c04147981 */ /* 0x000f68000c1e1900 */
        /* <DEDUP_REMOVED lines=11> */
[----:B------:R-:W5:Y:S01]  /*02d0*/  LDG.E R14, desc[UR12][R4.64+0x1c] ;  /* 0x00001c0c040e7981 */ /* 0x000f62000c1e1900 */
[----:B------:R-:W-:Y:S01]  /*02e0*/  UIADD3 UR9, UPT, UPT, UR9, 0x10, URZ ;  /* 0x0000001009097890 */ /* 0x000fe2000fffe0ff */
[----:B------:R-:W-:-:S03]  /*02f0*/  IADD3 R6, PT, PT, R6, 0x10, RZ ;  /* 0x0000001006067810 */ /* 0x000fc60007ffe0ff */
[----:B------:R-:W-:Y:S01]  /*0300*/  UISETP.NE.AND UP1, UPT, UR9, URZ, UPT ;  /* 0x000000ff0900728c */ /* 0x000fe2000bf25270 */
[----:B--2---:R-:W-:-:S04]  /*0310*/  IMAD R15, R2, 0x1f, R15 ;  /* 0x0000001f020f7824 */ /* 0x004fc800078e020f */
[----:B---3--:R-:W-:-:S04]  /*0320*/  IMAD R15, R15, 0x1f, R16 ;  /* 0x0000001f0f0f7824 */ /* 0x008fc800078e0210 */
[----:B----4-:R-:W-:-:S04]  /*0330*/  IMAD R15, R15, 0x1f, R18 ;  /* 0x0000001f0f0f7824 */ /* 0x010fc800078e0212 */
[----:B-----5:R-:W-:-:S04]  /*0340*/  IMAD R15, R15, 0x1f, R20 ;  /* 0x0000001f0f0f7824 */ /* 0x020fc800078e0214 */
[----:B------:R-:W-:-:S04]  /*0350*/  IMAD R15, R15, 0x1f, R22 ;  /* 0x0000001f0f0f7824 */ /* 0x000fc800078e0216 */
        /* <DEDUP_REMOVED lines=10> */
[----:B------:R-:W-:Y:S01]  /*0400*/  IMAD R2, R7, 0x1f, R14 ;  /* 0x0000001f07027824 */ /* 0x000fe200078e020e */
[----:B------:R-:W-:Y:S06]  /*0410*/  BRA.U UP1, `(.L_x_11) ;  /* 0xfffffffd01647547 */ /* 0x000fec000b83ffff */
.L_x_10:
[----:B------:R-:W-:Y:S05]  /*0420*/  BRA.U !UP0, `(.L_x_12) ;  /* 0x0000000108d47547 */ /* 0x000fea000b800000 */
[----:B------:R-:W0:Y:S01]  /*0430*/  LDCU UR5, c[0x0][0x3a0] ;  /* 0x00007400ff0577ac */ /* 0x000e220008000800 */
[----:B------:R-:W-:Y:S02]  /*0440*/  UISETP.GE.U32.AND UP0, UPT, UR8, 0x8, UPT ;  /* 0x000000080800788c */ /* 0x000fe4000bf06070 */
[----:B0-----:R-:W-:-:S04]  /*0450*/  ULOP3.LUT UR6, UR5, 0x7, URZ, 0xc0, !UPT ;  /* 0x0000000705067892 */ /* 0x001fc8000f8ec0ff */
[----:B------:R-:W-:-:S03]  /*0460*/  UISETP.NE.AND UP1, UPT, UR6, URZ, UPT ;  /* 0x000000ff0600728c */ /* 0x000fc6000bf25270 */
[----:B------:R-:W-:Y:S08]  /*0470*/  BRA.U !UP0, `(.L_x_13) ;  /* 0x0000000108507547 */ /* 0x000ff0000b800000 */
[----:B------:R-:W0:Y:S01]  /*0480*/  LDC.64 R4, c[0x0][0x380] ;  /* 0x0000e000ff047b82 */ /* 0x000e220000000a00 */
[----:B------:R-:W-:-:S05]  /*0490*/  IADD3 R7, PT, PT, R3, UR4, RZ ;  /* 0x0000000403077c10 */ /* 0x000fca000fffe0ff */
[----:B0-----:R-:W-:-:S05]  /*04a0*/  IMAD.WIDE R4, R7, 0x4, R4 ;  /* 0x0000000407047825 */ /* 0x001fca00078e0204 */
[----:B------:R-:W2:Y:S04]  /*04b0*/  LDG.E R7, desc[UR12][R4.64] ;  /* 0x0000000c04077981 */ /* 0x000ea8000c1e1900 */
[----:B------:R-:W3:Y:S04]  /*04c0*/  LDG.E R6, desc[UR12][R4.64+0x4] ;  /* 0x0000040c04067981 */ /* 0x000ee8000c1e1900 */
[----:B------:R-:W4:Y:S04]  /*04d0*/  LDG.E R9, desc[UR12][R4.64+0x8] ;  /* 0x0000080c04097981 */ /* 0x000f28000c1e1900 */
[----:B------:R-:W5:Y:S04]  /*04e0*/  LDG.E R11, desc[UR12][R4.64+0xc] ;  /* 0x00000c0c040b7981 */ /* 0x000f68000c1e1900 */
[----:B------:R-:W5:Y:S04]  /*04f0*/  LDG.E R13, desc[UR12][R4.64+0x10] ;  /* 0x0000100c040d7981 */ /* 0x000f68000c1e1900 */
[----:B------:R-:W5:Y:S04]  /*0500*/  LDG.E R15, desc[UR12][R4.64+0x14] ;  /* 0x0000140c040f7981 */ /* 0x000f68000c1e1900 */
[----:B------:R-:W5:Y:S04]  /*0510*/  LDG.E R17, desc[UR12][R4.64+0x18] ;  /* 0x0000180c04117981 */ /* 0x000f68000c1e1900 */
[----:B------:R-:W5:Y:S01]  /*0520*/  LDG.E R19, desc[UR12][R4.64+0x1c] ;  /* 0x00001c0c04137981 */ /* 0x000f62000c1e1900 */
[----:B------:R-:W-:Y:S01]  /*0530*/  UIADD3 UR4, UPT, UPT, UR4, 0x8, URZ ;  /* 0x0000000804047890 */ /* 0x000fe2000fffe0ff */
[----:B--2---:R-:W-:-:S04]  /*0540*/  IMAD R7, R2, 0x1f, R7 ;  /* 0x0000001f02077824 */ /* 0x004fc800078e0207 */
[----:B---3--:R-:W-:-:S04]  /*0550*/  IMAD R6, R7, 0x1f, R6 ;  /* 0x0000001f07067824 */ /* 0x008fc800078e0206 */
[----:B----4-:R-:W-:-:S04]  /*0560*/  IMAD R6, R6, 0x1f, R9 ;  /* 0x0000001f06067824 */ /* 0x010fc800078e0209 */
[----:B-----5:R-:W-:-:S04]  /*0570*/  IMAD R6, R6, 0x1f, R11 ;  /* 0x0000001f06067824 */ /* 0x020fc800078e020b */
[----:B------:R-:W-:-:S04]  /*0580*/  IMAD R6, R6, 0x1f, R13 ;  /* 0x0000001f06067824 */ /* 0x000fc800078e020d */
[----:B------:R-:W-:-:S04]  /*0590*/  IMAD R6, R6, 0x1f, R15 ;  /* 0x0000001f06067824 */ /* 0x000fc800078e020f */
[----:B------:R-:W-:-:S04]  /*05a0*/  IMAD R6, R6, 0x1f, R17 ;  /* 0x0000001f06067824 */ /* 0x000fc800078e0211 */
[----:B------:R-:W-:-:S07]  /*05b0*/  IMAD R2, R6, 0x1f, R19 ;  /* 0x0000001f06027824 */ /* 0x000fce00078e0213 */
.L_x_13:
[----:B------:R-:W-:Y:S05]  /*05c0*/  BRA.U !UP1, `(.L_x_12) ;  /* 0x00000001096c7547 */ /* 0x000fea000b800000 */
[----:B------:R-:W-:Y:S02]  /*05d0*/  UISETP.GE.U32.AND UP0, UPT, UR6, 0x4, UPT ;  /* 0x000000040600788c */ /* 0x000fe4000bf06070 */
[----:B------:R-:W-:-:S04]  /*05e0*/  ULOP3.LUT UR5, UR5, 0x3, URZ, 0xc0, !UPT ;  /* 0x0000000305057892 */ /* 0x000fc8000f8ec0ff */
        /* <DEDUP_REMOVED lines=8> */
[----:B------:R-:W5:Y:S01]  /*0670*/  LDG.E R11, desc[UR12][R4.64+0xc] ;  /* 0x00000c0c040b7981 */ /* 0x000f62000c1e1900 */
[----:B------:R-:W-:Y:S01]  /*0680*/  UIADD3 UR4, UPT, UPT, UR4, 0x4, URZ ;  /* 0x0000000404047890 */ /* 0x000fe2000fffe0ff */
[----:B--2---:R-:W-:-:S04]  /*0690*/  IMAD R7, R2, 0x1f, R7 ;  /* 0x0000001f02077824 */ /* 0x004fc800078e0207 */
[----:B---3--:R-:W-:-:S04]  /*06a0*/  IMAD R6, R7, 0x1f, R6 ;  /* 0x0000001f07067824 */ /* 0x008fc800078e0206 */
[----:B----4-:R-:W-:-:S04]  /*06b0*/  IMAD R6, R6, 0x1f, R9 ;  /* 0x0000001f06067824 */ /* 0x010fc800078e0209 */
[----:B-----5:R-:W-:-:S07]  /*06c0*/  IMAD R2, R6, 0x1f, R11 ;  /* 0x0000001f06027824 */ /* 0x020fce00078e020b */
.L_x_14:
[----:B------:R-:W-:Y:S05]  /*06d0*/  BRA.U !UP1, `(.L_x_12) ;  /* 0x0000000109287547 */ /* 0x000fea000b800000 */
[----:B------:R-:W0:Y:S01]  /*06e0*/  LDC.64 R6, c[0x0][0x380] ;  /* 0x0000e000ff067b82 */ /* 0x000e220000000a00 */
[----:B------:R-:W-:Y:S01]  /*06f0*/  IADD3 R3, PT, PT, R3, UR4, RZ ;  /* 0x0000000403037c10 */ /* 0x000fe2000fffe0ff */
[----:B------:R-:W-:-:S12]  /*0700*/  UIADD3 UR5, UPT, UPT, -UR5, URZ, URZ ;  /* 0x000000ff05057290 */ /* 0x000fd8000fffe1ff */
.L_x_15:
[----:B0-----:R-:W-:-:S06]  /*0710*/  IMAD.WIDE R4, R3, 0x4, R6 ;  /* 0x0000000403047825 */ /* 0x001fcc00078e0206 */
[----:B------:R-:W2:Y:S01]  /*0720*/  LDG.E R5, desc[UR12][R4.64] ;  /* 0x0000000c04057981 */ /* 0x000ea2000c1e1900 */
[----:B------:R-:W-:Y:S01]  /*0730*/  UIADD3 UR5, UPT, UPT, UR5, 0x1, URZ ;  /* 0x0000000105057890 */ /* 0x000fe2000fffe0ff */
[----:B------:R-:W-:-:S03]  /*0740*/  IADD3 R3, PT, PT, R3, 0x1, RZ ;  /* 0x0000000103037810 */ /* 0x000fc60007ffe0ff */
[----:B------:R-:W-:Y:S01]  /*0750*/  UISETP.NE.AND UP0, UPT, UR5, URZ, UPT ;  /* 0x000000ff0500728c */ /* 0x000fe2000bf05270 */
[----:B--2---:R-:W-:-:S08]  /*0760*/  IMAD R2, R2, 0x1f, R5 ;  /* 0x0000001f02027824 */ /* 0x004fd000078e0205 */
[----:B------:R-:W-:Y:S05]  /*0770*/  BRA.U UP0, `(.L_x_15) ;  /* 0xfffffffd00e47547 */ /* 0x000fea000b83ffff */
.L_x_12:
[----:B------:R-:W-:-:S07]  /*0780*/  I2FP.F32.S32 R2, R2 ;  /* 0x0000000200027245 */ /* 0x000fce0000201400 */
.L_x_9:
[----:B------:R-:W0:Y:S01]  /*0790*/  LDCU UR7, c[0x0][0x3a4] ;  /* 0x00007480ff0777ac */ /* 0x000e220008000800 */
[----:B------:R-:W-:Y:S01]  /*07a0*/  MOV R3, RZ ;  /* 0x000000ff00037202 */ /* 0x000fe20000000f00 */
[----:B0-----:R-:W-:-:S09]  /*07b0*/  UISETP.GE.AND UP0, UPT, UR7, 0x1, UPT ;  /* 0x000000010700788c */ /* 0x001fd2000bf06270 */
[----:B------:R-:W-:Y:S05]  /*07c0*/  BRA.U !UP0, `(.L_x_16) ;  /* 0x0000000508b07547 */ /* 0x000fea000b800000 */
[----:B------:R-:W-:Y:S01]  /*07d0*/  UISETP.GE.U32.AND UP1, UPT, UR7, 0x10, UPT ;  /* 0x000000100700788c */ /* 0x000fe2000bf26070 */
[----:B------:R-:W-:Y:S01]  /*07e0*/  HFMA2 R3, -RZ, RZ, 0, 0 ;  /* 0x00000000ff037431 */ /* 0x000fe200000001ff */
[----:B------:R-:W-:Y:S02]  /*07f0*/  ULOP3.LUT UR10, UR7, 0xf, URZ, 0xc0, !UPT ;  /* 0x0000000f070a7892 */ /* 0x000fe4000f8ec0ff */
[----:B------:R-:W-:Y:S01]  /*0800*/  IMAD R6, R0, UR7, RZ ;  /* 0x0000000700067c24 */ /* 0x000fe2000f8e02ff */
[----:B------:R-:W-:Y:S01]  /*0810*/  UMOV UR4, URZ ;  /* 0x000000ff00047c82 */ /* 0x000fe20008000000 */
[----:B------:R-:W-:-:S03]  /*0820*/  UISETP.NE.AND UP0, UPT, UR10, URZ, UPT ;  /* 0x000000ff0a00728c */ /* 0x000fc6000bf05270 */
[----:B------:R-:W-:Y:S08]  /*0830*/  BRA.U !UP1, `(.L_x_17) ;  /* 0x0000000109b87547 */ /* 0x000ff0000b800000 */
[----:B------:R-:W0:Y:S01]  /*0840*/  LDCU.64 UR8, c[0x0][0x388] ;  /* 0x00007100ff0877ac */ /* 0x000e220008000a00 */
[----:B------:R-:W-:Y:S02]  /*0850*/  MOV R3, RZ ;  /* 0x000000ff00037202 */ /* 0x000fe40000000f00 */
[----:B------:R-:W-:Y:S01]  /*0860*/  MOV R7, R6 ;  /* 0x0000000600077202 */ /* 0x000fe20000000f00 */
[----:B------:R-:W-:Y:S02]  /*0870*/  ULOP3.LUT UR4, UR7, 0x7ffffff0, URZ, 0xc0, !UPT ;  /* 0x7ffffff007047892 */ /* 0x000fe4000f8ec0ff */
[----:B0-----:R-:W-:Y:S02]  /*0880*/  UIADD3 UR5, UP1, UPT, UR8, 0x20, URZ ;  /* 0x0000002008057890 */ /* 0x001fe4000ff3e0ff */
[----:B------:R-:W-:Y:S02]  /*0890*/  UIADD3 UR8, UPT, UPT, -UR4, URZ, URZ ;  /* 0x000000ff04087290 */ /* 0x000fe4000fffe1ff */
[----:B------:R-:W-:-:S12]  /*08a0*/  UIADD3.X UR6, UPT, UPT, URZ, UR9, URZ, UP1, !UPT ;  /* 0x00000009ff067290 */ /* 0x000fd80008ffe4ff */
.L_x_18:
        /* <DEDUP_REMOVED lines=39> */
.L_x_17:
        /* <DEDUP_REMOVED lines=25> */
.L_x_20:
        /* <DEDUP_REMOVED lines=17> */
.L_x_21:
[----:B------:R-:W-:Y:S05]  /*0dc0*/  BRA.U !UP1, `(.L_x_19) ;  /* 0x0000000109287547 */ /* 0x000fea000b800000 */
[----:B------:R-:W0:Y:S01]  /*0dd0*/  LDC.64 R8, c[0x0][0x388] ;  /* 0x0000e200ff087b82 */ /* 0x000e220000000a00 */
[----:B------:R-:W-:Y:S01]  /*0de0*/  IADD3 R7, PT, PT, R6, UR4, RZ ;  /* 0x0000000406077c10 */ /* 0x000fe2000fffe0ff */
[----:B------:R-:W-:-:S12]  /*0df0*/  UIADD3 UR5, UPT, UPT, -UR5, URZ, URZ ;  /* 0x000000ff05057290 */ /* 0x000fd8000fffe1ff */
.L_x_22:
[----:B0-----:R-:W-:-:S06]  /*0e00*/  IMAD.WIDE R4, R7, 0x4, R8 ;  /* 0x0000000407047825 */ /* 0x001fcc00078e0208 */
[----:B------:R-:W2:Y:S01]  /*0e10*/  LDG.E R4, desc[UR12][R4.64] ;  /* 0x0000000c04047981 */ /* 0x000ea2000c1e1900 */
[----:B------:R-:W-:Y:S01]  /*0e20*/  UIADD3 UR5, UPT, UPT, UR5, 0x1, URZ ;  /* 0x0000000105057890 */ /* 0x000fe2000fffe0ff */
[----:B------:R-:W-:-:S03]  /*0e30*/  IADD3 R7, PT, PT, R7, 0x1, RZ ;  /* 0x0000000107077810 */ /* 0x000fc60007ffe0ff */
[----:B------:R-:W-:Y:S01]  /*0e40*/  UISETP.NE.AND UP0, UPT, UR5, URZ, UPT ;  /* 0x000000ff0500728c */ /* 0x000fe2000bf05270 */
[----:B--2---:R-:W-:-:S08]  /*0e50*/  IMAD R3, R3, 0x1f, R4 ;  /* 0x0000001f03037824 */ /* 0x004fd000078e0204 */
[----:B------:R-:W-:Y:S05]  /*0e60*/  BRA.U UP0, `(.L_x_22) ;  /* 0xfffffffd00e47547 */ /* 0x000fea000b83ffff */
.L_x_19:
[----:B------:R-:W-:-:S05]  /*0e70*/  I2FP.F32.S32 R3, R3 ;  /* 0x0000000300037245 */ /* 0x000fca0000201400 */
[----:B------:R-:W-:-:S07]  /*0e80*/  FMUL R3, R3, 0.0010000000474974513054 ;  /* 0x3a83126f03037820 */ /* 0x000fce0000400000 */
.L_x_16:
[----:B------:R-:W0:Y:S01]  /*0e90*/  LDC.64 R4, c[0x0][0x398] ;  /* 0x0000e600ff047b82 */ /* 0x000e220000000a00 */
[----:B------:R-:W-:Y:S01]  /*0ea0*/  FADD R7, R3, R2 ;  /* 0x0000000203077221 */ /* 0x000fe20000000000 */
[----:B0-----:R-:W-:-:S05]  /*0eb0*/  IMAD.WIDE R2, R0, 0x4, R4 ;  /* 0x0000000400027825 */ /* 0x001fca00078e0204 */
[----:B------:R-:W-:Y:S01]  /*0ec0*/  STG.E desc[UR12][R2.64], R7 ;  /* 0x0000000702007986 */ /* 0x000fe2000c10190c */
[----:B------:R-:W-:Y:S05]  /*0ed0*/  EXIT ;  /* 0x000000000000794d */ /* 0x000fea0003800000 */
.L_x_23:
        /* <DEDUP_REMOVED lines=10> */
.L_x_40:


//--------------------- .text._Z30generate_error_patterns_kernelPiiiiP17curandStateXORWOW --------------------------
	.section	.text._Z30generate_error_patterns_kernelPiiiiP17curandStateXORWOW,"ax",@progbits
	.align	128
        .global         _Z30generate_error_patterns_kernelPiiiiP17curandStateXORWOW
        .type           _Z30generate_error_patterns_kernelPiiiiP17curandStateXORWOW,@function
        .size           _Z30generate_error_patterns_kernelPiiiiP17curandStateXORWOW,(.L_x_41 - _Z30generate_error_patterns_kernelPiiiiP17curandStateXORWOW)
        .other          _Z30generate_error_patterns_kernelPiiiiP17curandStateXORWOW,@"STO_CUDA_ENTRY STV_DEFAULT"
_Z30generate_error_patterns_kernelPiiiiP17curandStateXORWOW:
.text._Z30generate_error_patterns_kernelPiiiiP17curandStateXORWOW:
        /* <DEDUP_REMOVED lines=8> */
[----:B------:R-:W0:Y:S01]  /*0080*/  LDC.64 R8, c[0x0][0x398] ;  /* 0x0000e600ff087b82 */ /* 0x000e220000000a00 */
[----:B------:R-:W1:Y:S01]  /*0090*/  LDCU.64 UR10, c[0x0][0x358] ;  /* 0x00006b00ff0a77ac */ /* 0x000e620008000a00 */
[----:B------:R-:W2:Y:S01]  /*00a0*/  LDCU UR12, c[0x0][0x388] ;  /* 0x00007100ff0c77ac */ /* 0x000ea20008000800 */
[----:B0-----:R-:W-:-:S05]  /*00b0*/  IMAD.WIDE R8, R16, 0x30, R8 ;  /* 0x0000003010087825 */ /* 0x001fca00078e0208 */
[----:B-1----:R0:W5:Y:S04]  /*00c0*/  LDG.E R17, desc[UR10][R8.64+0x20] ;  /* 0x0000200a08117981 */ /* 0x002168000c1e1900 */
[----:B------:R0:W5:Y:S04]  /*00d0*/  LDG.E.64 R6, desc[UR10][R8.64+0x28] ;  /* 0x0000280a08067981 */ /* 0x000168000c1e1b00 */
[----:B------:R0:W5:Y:S04]  /*00e0*/  LDG.E.64 R10, desc[UR10][R8.64] ;  /* 0x0000000a080a7981 */ /* 0x000168000c1e1b00 */
[----:B------:R0:W5:Y:S04]  /*00f0*/  LDG.E.64 R12, desc[UR10][R8.64+0x8] ;  /* 0x0000080a080c7981 */ /* 0x000168000c1e1b00 */
[----:B------:R0:W5:Y:S04]  /*0100*/  LDG.E.64 R4, desc[UR10][R8.64+0x10] ;  /* 0x0000100a08047981 */ /* 0x000168000c1e1b00 */
[----:B------:R0:W5:Y:S01]  /*0110*/  LDG.E.64 R2, desc[UR10][R8.64+0x18] ;  /* 0x0000180a08027981 */ /* 0x000162000c1e1b00 */
[----:B--2---:R-:W-:Y:S01]  /*0120*/  UISETP.GE.AND UP0, UPT, UR12, 0x1, UPT ;  /* 0x000000010c00788c */ /* 0x004fe2000bf06270 */
[----:B------:R-:W-:-:S08]  /*0130*/  IMAD.MOV.U32 R0, RZ, RZ, RZ ;  /* 0x000000ffff007224 */ /* 0x000fd000078e00ff */
[----:B0-----:R-:W-:Y:S05]  /*0140*/  BRA.U !UP0, `(.L_x_24) ;  /* 0x0000000908b87547 */ /* 0x001fea000b800000 */
[----:B------:R-:W-:Y:S02]  /*0150*/  UISETP.GE.U32.AND UP0, UPT, UR12, 0x4, UPT ;  /* 0x000000040c00788c */ /* 0x000fe4000bf06070 */
[----:B------:R-:W-:Y:S01]  /*0160*/  IMAD R21, R16, UR12, RZ ;  /* 0x0000000c10157c24 */ /* 0x000fe2000f8e02ff */
[----:B-----5:R-:W-:Y:S01]  /*0170*/  MOV R15, R4 ;  /* 0x00000004000f7202 */ /* 0x020fe20000000f00 */
[----:B------:R-:W-:Y:S01]  /*0180*/  IMAD.MOV.U32 R0, RZ, RZ, RZ ;  /* 0x000000ffff007224 */ /* 0x000fe200078e00ff */
[----:B------:R-:W-:Y:S01]  /*0190*/  ULOP3.LUT UR8, UR12, 0x3, URZ, 0xc0, !UPT ;  /* 0x000000030c087892 */ /* 0x000fe2000f8ec0ff */
[----:B------:R-:W-:Y:S01]  /*01a0*/  IMAD.MOV.U32 R14, RZ, RZ, R13 ;  /* 0x000000ffff0e7224 */ /* 0x000fe200078e000d */
[----:B------:R-:W-:Y:S01]  /*01b0*/  UMOV UR4, URZ ;  /* 0x000000ff00047c82 */ /* 0x000fe20008000000 */
[----:B------:R-:W-:Y:S01]  /*01c0*/  IMAD.MOV.U32 R22, RZ, RZ, R5 ;  /* 0x000000ffff167224 */ /* 0x000fe200078e0005 */
[----:B------:R-:W-:Y:S08]  /*01d0*/  BRA.U !UP0, `(.L_x_25) ;  /* 0x0000000508507547 */ /* 0x000ff0000b800000 */
[----:B------:R-:W0:Y:S01]  /*01e0*/  LDCU.64 UR6, c[0x0][0x380] ;  /* 0x00007000ff0677ac */ /* 0x000e220008000a00 */
[----:B------:R-:W-:Y:S02]  /*01f0*/  VIADD R18, R10, 0xb0f8a ;  /* 0x000b0f8a0a127836 */ /* 0x000fe40000000000 */
[----:B------:R-:W-:Y:S01]  /*0200*/  IMAD.MOV.U32 R0, RZ, RZ, RZ ;  /* 0x000000ffff007224 */ /* 0x000fe200078e00ff */
[----:B------:R-:W-:-:S04]  /*0210*/  ULOP3.LUT UR4, UR12, 0x7ffffffc, URZ, 0xc0, !UPT ;  /* 0x7ffffffc0c047892 */ /* 0x000fc8000f8ec0ff */
[----:B------:R-:W-:Y:S02]  /*0220*/  UIADD3 UR9, UPT, UPT, -UR4, URZ, URZ ;  /* 0x000000ff04097290 */ /* 0x000fe4000fffe1ff */
[----:B0-----:R-:W-:-:S04]  /*0230*/  UIADD3 UR5, UP0, UPT, UR6, 0x8, URZ ;  /* 0x0000000806057890 */ /* 0x001fc8000ff1e0ff */
[----:B------:R-:W-:-:S12]  /*0240*/  UIADD3.X UR6, UPT, UPT, URZ, UR7, URZ, UP0, !UPT ;  /* 0x00000007ff067290 */ /* 0x000fd800087fe4ff */
.L_x_26:
[----:B------:R-:W-:Y:S01]  /*0250*/  SHF.R.U32.HI R10, RZ, 0x2, R11 ;  /* 0x00000002ff0a7819 */ /* 0x000fe2000001160b */
[----:B------:R-:W-:Y:S01]  /*0260*/  IMAD.MOV.U32 R20, RZ, RZ, R5 ;  /* 0x000000ffff147224 */ /* 0x000fe200078e0005 */
[----:B------:R-:W-:Y:S01]  /*0270*/  SHF.L.U32 R14, R5, 0x4, RZ ;  /* 0x00000004050e7819 */ /* 0x000fe200000006ff */
[----:B------:R-:W-:Y:S01]  /*0280*/  UMOV UR14, 0x9999999a ;  /* 0x9999999a000e7882 */ /* 0x000fe20000000000 */
[----:B------:R-:W-:Y:S01]  /*0290*/  LOP3.LUT R10, R10, R11, RZ, 0x3c, !PT ;  /* 0x0000000b0a0a7212 */ /* 0x000fe200078e3cff */
[----:B------:R-:W-:Y:S01]  /*02a0*/  UMOV UR15, 0x3fb99999 ;  /* 0x3fb99999000f7882 */ /* 0x000fe20000000000 */
[----:B------:R-:W-:Y:S01]  /*02b0*/  SHF.R.U32.HI R15, RZ, 0x2, R12 ;  /* 0x00000002ff0f7819 */ /* 0x000fe2000001160c */
[----:B------:R-:W-:Y:S02]  /*02c0*/  UIADD3 UR9, UPT, UPT, UR9, 0x4, URZ ;  /* 0x0000000409097890 */ /* 0x000fe4000fffe0ff */
[----:B------:R-:W-:Y:S01]  /*02d0*/  IMAD.SHL.U32 R11, R10, 0x2, RZ ;  /* 0x000000020a0b7824 */ /* 0x000fe200078e00ff */
[----:B------:R-:W-:Y:S01]  /*02e0*/  LOP3.LUT R15, R15, R12, RZ, 0x3c, !PT ;  /* 0x0000000c0f0f7212 */ /* 0x000fe200078e3cff */
[----:B------:R-:W-:Y:S01]  /*02f0*/  UISETP.NE.AND UP0, UPT, UR9, URZ, UPT ;  /* 0x000000ff0900728c */ /* 0x000fe2000bf05270 */
[----:B------:R-:W-:-:S02]  /*0300*/  SHF.R.U32.HI R12, RZ, 0x2, R13 ;  /* 0x00000002ff0c7819 */ /* 0x000fc4000001160d */
[----:B------:R-:W-:Y:S02]  /*0310*/  LOP3.LUT R11, R5, R14, R11, 0x96, !PT ;  /* 0x0000000e050b7212 */ /* 0x000fe400078e960b */
[----:B------:R-:W-:Y:S02]  /*0320*/  LOP3.LUT R14, R12, R13, RZ, 0x3c, !PT ;  /* 0x0000000d0c0e7212 */ /* 0x000fe400078e3cff */
[----:B------:R-:W-:Y:S01]  /*0330*/  LOP3.LUT R19, R11, R10, RZ, 0x3c, !PT ;  /* 0x0000000a0b137212 */ /* 0x000fe200078e3cff */
[----:B------:R-:W-:Y:S01]  /*0340*/  IMAD.SHL.U32 R11, R15, 0x2, RZ ;  /* 0x000000020f0b7824 */ /* 0x000fe200078e00ff */
[----:B------:R-:W-:Y:S02]  /*0350*/  SHF.L.U32 R13, R14, 0x1, RZ ;  /* 0x000000010e0d7819 */ /* 0x000fe400000006ff */
[----:B------:R-:W-:Y:S01]  /*0360*/  IADD3 R12, PT, PT, R18, -0x587c5, R19 ;  /* 0xfffa783b120c7810 */ /* 0x000fe20007ffe013 */
[----:B------:R-:W-:-:S05]  /*0370*/  IMAD.SHL.U32 R10, R19, 0x10, RZ ;  /* 0x00000010130a7824 */ /* 0x000fca00078e00ff */
[----:B------:R-:W-:Y:S02]  /*0380*/  LOP3.LUT R10, R19, R10, R11, 0x96, !PT ;  /* 0x0000000a130a7212 */ /* 0x000fe400078e960b */
[----:B------:R-:W-:Y:S02]  /*0390*/  SHF.R.U32.HI R11, RZ, 0x2, R4 ;  /* 0x00000002ff0b7819 */ /* 0x000fe40000011604 */
[----:B------:R-:W-:Y:S02]  /*03a0*/  LOP3.LUT R25, R10, R15, RZ, 0x3c, !PT ;  /* 0x0000000f0a197212 */ /* 0x000fe400078e3cff */
[----:B------:R-:W-:-:S03]  /*03b0*/  LOP3.LUT R11, R11, R4, RZ, 0x3c, !PT ;  /* 0x000000040b0b7212 */ /* 0x000fc600078e3cff */
[----:B------:R-:W-:-:S05]  /*03c0*/  IMAD.SHL.U32 R10, R25, 0x10, RZ ;  /* 0x00000010190a7824 */ /* 0x000fca00078e00ff */
[----:B------:R-:W-:Y:S01]  /*03d0*/  LOP3.LUT R15, R25, R10, R13, 0x96, !PT ;  /* 0x0000000a190f7212 */ /* 0x000fe200078e960d */
[----:B------:R-:W-:Y:S01]  /*03e0*/  IMAD.MOV.U32 R10, RZ, RZ, 0x2f800000 ;  /* 0x2f800000ff0a7424 */ /* 0x000fe200078e00ff */
[----:B------:R-:W-:Y:S02]  /*03f0*/  I2FP.F32.U32 R13, R12 ;  /* 0x0000000c000d7245 */ /* 0x000fe40000201000 */
[----:B------:R-:W-:Y:S01]  /*0400*/  LOP3.LUT R4, R15, R14, RZ, 0x3c, !PT ;  /* 0x0000000e0f047212 */ /* 0x000fe200078e3cff */
[----:B------:R-:W-:Y:S01]  /*0410*/  IMAD.SHL.U32 R14, R11, 0x2, RZ ;  /* 0x000000020b0e7824 */ /* 0x000fe200078e00ff */
[----:B------:R-:W-:Y:S01]  /*0420*/  IADD3 R12, PT, PT, R25, R18, RZ ;  /* 0x00000012190c7210 */ /* 0x000fe20007ffe0ff */
[----:B------:R-:W-:Y:S02]  /*0430*/  FFMA R13, R13, R10, 1.1641532182693481445e-10 ;  /* 0x2f0000000d0d7423 */ /* 0x000fe4000000000a */
[----:B-1----:R-:W-:Y:S01]  /*0440*/  IMAD.SHL.U32 R27, R4, 0x10, RZ ;  /* 0x00000010041b7824 */ /* 0x002fe200078e00ff */
[----:B------:R-:W-:Y:S01]  /*0450*/  I2FP.F32.U32 R15, R12 ;  /* 0x0000000c000f7245 */ /* 0x000fe20000201000 */
[----:B------:R-:W0:Y:S01]  /*0460*/  F2F.F64.F32 R22, R13 ;  /* 0x0000000d00167310 */ /* 0x000e220000201800 */
[----:B------:R-:W-:-:S02]  /*0470*/  IADD3 R12, PT, PT, R18, 0x587c5, R4 ;  /* 0x000587c5120c7810 */ /* 0x000fc40007ffe004 */
[----:B------:R-:W-:Y:S01]  /*0480*/  LOP3.LUT R14, R4, R27, R14, 0x96, !PT ;  /* 0x0000001b040e7212 */ /* 0x000fe200078e960e */
[----:B------:R-:W-:-:S03]  /*0490*/  FFMA R15, R15, R10, 1.1641532182693481445e-10 ;  /* 0x2f0000000f0f7423 */ /* 0x000fc6000000000a */
[----:B------:R-:W-:Y:S02]  /*04a0*/  LOP3.LUT R5, R14, R11, RZ, 0x3c, !PT ;  /* 0x0000000b0e057212 */ /* 0x000fe400078e3cff */
[----:B------:R-:W-:Y:S01]  /*04b0*/  I2FP.F32.U32 R11, R12 ;  /* 0x0000000c000b7245 */ /* 0x000fe20000201000 */
[----:B------:R-:W1:Y:S01]  /*04c0*/  F2F.F64.F32 R14, R15 ;  /* 0x0000000f000e7310 */ /* 0x000e620000201800 */
[C---:B------:R-:W-:Y:S01]  /*04d0*/  IADD3 R24, PT, PT, R18.reuse, 0xb0f8a, R5 ;  /* 0x000b0f8a12187810 */ /* 0x040fe20007ffe005 */
[----:B------:R-:W-:Y:S02]  /*04e0*/  VIADD R18, R18, 0x161f14 ;  /* 0x00161f1412127836 */ /* 0x000fe40000000000 */
[----:B------:R-:W-:Y:S01]  /*04f0*/  FFMA R12, R11, R10, 1.1641532182693481445e-10 ;  /* 0x2f0000000b0c7423 */ /* 0x000fe2000000000a */
[----:B------:R-:W-:Y:S01]  /*0500*/  I2FP.F32.U32 R11, R24 ;  /* 0x00000018000b7245 */ /* 0x000fe20000201000 */
[----:B0-----:R-:W-:Y:S01]  /*0510*/  DSETP.GEU.AND P0, PT, R22, UR14, PT ;  /* 0x0000000e16007e2a */ /* 0x001fe2000bf0e000 */
[----:B------:R-:W-:Y:S01]  /*0520*/  MOV R23, UR6 ;  /* 0x0000000600177c02 */ /* 0x000fe20008000f00 */
[----:B------:R-:W-:-:S02]  /*0530*/  IMAD.U32 R22, RZ, RZ, UR5 ;  /* 0x00000005ff167e24 */ /* 0x000fc4000f8e00ff */
[----:B------:R-:W-:Y:S01]  /*0540*/  FFMA R11, R11, R10, 1.1641532182693481445e-10 ;  /* 0x2f0000000b0b7423 */ /* 0x000fe2000000000a */
[----:B------:R-:W0:Y:S01]  /*0550*/  F2F.F64.F32 R12, R12 ;  /* 0x0000000c000c7310 */ /* 0x000e220000201800 */
[----:B------:R-:W-:Y:S01]  /*0560*/  IMAD.WIDE R22, R21, 0x4, R22 ;  /* 0x0000000415167825 */ /* 0x000fe200078e0216 */
[----:B-1----:R-:W-:-:S03]  /*0570*/  DSETP.GEU.AND P1, PT, R14, UR14, PT ;  /* 0x0000000e0e007e2a */ /* 0x002fc6000bf2e000 */
[----:B------:R-:W-:-:S03]  /*0580*/  VIADD R21, R21, 0x4 ;  /* 0x0000000415157836 */ /* 0x000fc60000000000 */
[----:B------:R-:W1:Y:S01]  /*0590*/  F2F.F64.F32 R10, R11 ;  /* 0x0000000b000a7310 */ /* 0x000e620000201800 */
[----:B------:R-:W-:Y:S01]  /*05a0*/  SEL R15, RZ, 0x1, P1 ;  /* 0x00000001ff0f7807 */ /* 0x000fe20000800000 */
[----:B0-----:R-:W-:-:S04]  /*05b0*/  DSETP.GEU.AND P2, PT, R12, UR14, PT ;  /* 0x0000000e0c007e2a */ /* 0x001fc8000bf4e000 */
[----:B------:R-:W-:Y:S01]  /*05c0*/  STG.E desc[UR10][R22.64+-0x4], R15 ;  /* 0xfffffc0f16007986 */ /* 0x000fe2000c10190a */
[----:B------:R-:W-:Y:S01]  /*05d0*/  SEL R13, RZ, 0x1, P0 ;  /* 0x00000001ff0d7807 */ /* 0x000fe20000000000 */
[----:B------:R-:W-:Y:S01]  /*05e0*/  IMAD.MOV.U32 R12, RZ, RZ, R19 ;  /* 0x000000ffff0c7224 */ /* 0x000fe200078e0013 */
[----:B------:R-:W-:-:S03]  /*05f0*/  SEL R27, RZ, 0x1, P2 ;  /* 0x00000001ff1b7807 */ /* 0x000fc60001000000 */
[----:B------:R0:W-:Y:S01]  /*0600*/  STG.E desc[UR10][R22.64+-0x8], R13 ;  /* 0xfffff80d16007986 */ /* 0x0001e2000c10190a */
[----:B-1----:R-:W-:Y:S01]  /*0610*/  DSETP.GEU.AND P3, PT, R10, UR14, PT ;  /* 0x0000000e0a007e2a */ /* 0x002fe2000bf6e000 */
[----:B------:R-:W-:Y:S01]  /*0620*/  IADD3 R0, PT, PT, R15, R0, R13 ;  /* 0x000000000f007210 */ /* 0x000fe20007ffe00d */
[----:B------:R-:W-:Y:S01]  /*0630*/  IMAD.MOV.U32 R11, RZ, RZ, R20 ;  /* 0x000000ffff0b7224 */ /* 0x000fe200078e0014 */
[----:B------:R1:W-:Y:S03]  /*0640*/  STG.E desc[UR10][R22.64], R27 ;  /* 0x0000001b16007986 */ /* 0x0003e6000c10190a */
[----:B------:R-:W-:-:S04]  /*0650*/  SEL R29, RZ, 0x1, P3 ;  /* 0x00000001ff1d7807 */ /* 0x000fc80001800000 */
[----:B------:R-:W-:Y:S01]  /*0660*/  IADD3 R0, PT, PT, R29, R0, R27 ;  /* 0x000000001d007210 */ /* 0x000fe20007ffe01b */
[----:B------:R1:W-:Y:S01]  /*0670*/  STG.E desc[UR10][R22.64+0x4], R29 ;  /* 0x0000041d16007986 */ /* 0x0003e2000c10190a */
[----:B0-----:R-:W-:Y:S01]  /*0680*/  MOV R13, R25 ;  /* 0x00000019000d7202 */ /* 0x001fe20000000f00 */
[----:B------:R-:W-:Y:S06]  /*0690*/  BRA.U UP0, `(.L_x_26) ;  /* 0xfffffff900ec7547 */ /* 0x000fec000b83ffff */
[----:B------:R-:W-:Y:S01]  /*06a0*/  IMAD.MOV.U32 R14, RZ, RZ, R25 ;  /* 0x000000ffff0e7224 */ /* 0x000fe200078e0019 */
[----:B-1----:R-:W-:Y:S01]  /*06b0*/  MOV R22, R5 ;  /* 0x0000000500167202 */ /* 0x002fe20000000f00 */
[----:B------:R-:W-:Y:S02]  /*06c0*/  IMAD.MOV.U32 R15, RZ, RZ, R4 ;  /* 0x000000ffff0f7224 */ /* 0x000fe400078e0004 */
[----:B------:R-:W-:Y:S01]  /*06d0*/  VIADD R10, R18, 0xfff4f076 ;  /* 0xfff4f076120a7836 */ /* 0x000fe20000000000 */
[----:B------:R-:W-:Y:S01]  /*06e0*/  MOV R13, R14 ;  /* 0x0000000e000d7202 */ /* 0x000fe20000000f00 */
[----:B------:R-:W-:Y:S02]  /*06f0*/  IMAD.MOV.U32 R11, RZ, RZ, R20 ;  /* 0x000000ffff0b7224 */ /* 0x000fe400078e0014 */
[----:B------:R-:W-:Y:S02]  /*0700*/  IMAD.MOV.U32 R12, RZ, RZ, R19 ;  /* 0x000000ffff0c7224 */ /* 0x000fe400078e0013 */
[----:B------:R-:W-:-:S07]  /*0710*/  IMAD.MOV.U32 R4, RZ, RZ, R15 ;  /* 0x000000ffff047224 */ /* 0x000fce00078e000f */
.L_x_25:
[----:B------:R-:W-:-:S09]  /*0720*/  UISETP.NE.AND UP0, UPT, UR8, URZ, UPT ;  /* 0x000000ff0800728c */ /* 0x000fd2000bf05270 */
[----:B------:R-:W-:Y:S05]  /*0730*/  BRA.U !UP0, `(.L_x_24) ;  /* 0x00000005083c7547 */ /* 0x000fea000b800000 */
[----:B------:R-:W-:Y:S01]  /*0740*/  UISETP.NE.AND UP0, UPT, UR8, 0x1, UPT ;  /* 0x000000010800788c */ /* 0x000fe2000bf05270 */
[----:B------:R-:W-:Y:S01]  /*0750*/  IMAD R24, R16, UR12, RZ ;  /* 0x0000000c10187c24 */ /* 0x000fe2000f8e02ff */
[----:B------:R-:W-:Y:S01]  /*0760*/  ULOP3.LUT UR5, UR12, 0x1, URZ, 0xc0, !UPT ;  /* 0x000000010c057892 */ /* 0x000fe2000f8ec0ff */
[----:B------:R-:W-:Y:S01]  /*0770*/  IMAD.MOV.U32 R26, RZ, RZ, R11 ;  /* 0x000000ffff1a7224 */ /* 0x000fe200078e000b */
[----:B------:R-:W-:Y:S01]  /*0780*/  MOV R21, R14 ;  /* 0x0000000e00157202 */ /* 0x000fe20000000f00 */
[----:B------:R-:W-:Y:S01]  /*0790*/  IMAD.MOV.U32 R20, RZ, RZ, R12 ;  /* 0x000000ffff147224 */ /* 0x000fe200078e000c */
[----:B------:R-:W-:Y:S01]  /*07a0*/  UISETP.NE.U32.AND UP1, UPT, UR5, 0x1, UPT ;  /* 0x000000010500788c */ /* 0x000fe2000bf25070 */
[----:B------:R-:W-:Y:S02]  /*07b0*/  IMAD.MOV.U32 R23, RZ, RZ, R15 ;  /* 0x000000ffff177224 */ /* 0x000fe400078e000f */
[--C-:B------:R-:W-:Y:S02]  /*07c0*/  IMAD.MOV.U32 R13, RZ, RZ, R22.reuse ;  /* 0x000000ffff0d7224 */ /* 0x100fe400078e0016 */
[----:B------:R-:W-:Y:S01]  /*07d0*/  IMAD.MOV.U32 R25, RZ, RZ, R22 ;  /* 0x000000ffff197224 */ /* 0x000fe200078e0016 */
[----:B------:R-:W-:Y:S06]  /*07e0*/  BRA.U !UP0, `(.L_x_27) ;  /* 0x0000000108a07547 */ /* 0x000fec000b800000 */
[----:B------:R-:W-:Y:S01]  /*07f0*/  SHF.R.U32.HI R4, RZ, 0x2, R11 ;  /* 0x00000002ff047819 */ /* 0x000fe2000001160b */
[----:B------:R-:W-:Y:S01]  /*0800*/  IMAD.MOV.U32 R20, RZ, RZ, 0x2f800000 ;  /* 0x2f800000ff147424 */ /* 0x000fe200078e00ff */
[----:B------:R-:W-:Y:S01]  /*0810*/  SHF.L.U32 R5, R22, 0x4, RZ ;  /* 0x0000000416057819 */ /* 0x000fe200000006ff */
[----:B------:R-:W-:Y:S01]  /*0820*/  UMOV UR6, 0x9999999a ;  /* 0x9999999a00067882 */ /* 0x000fe20000000000 */
[----:B------:R-:W-:Y:S01]  /*0830*/  LOP3.LUT R4, R4, R11, RZ, 0x3c, !PT ;  /* 0x0000000b04047212 */ /* 0x000fe200078e3cff */
[----:B------:R-:W-:Y:S01]  /*0840*/  UMOV UR7, 0x3fb99999 ;  /* 0x3fb9999900077882 */ /* 0x000fe20000000000 */
[----:B------:R-:W-:Y:S01]  /*0850*/  SHF.R.U32.HI R19, RZ, 0x2, R12 ;  /* 0x00000002ff137819 */ /* 0x000fe2000001160c */
[----:B------:R-:W-:Y:S02]  /*0860*/  IMAD.MOV.U32 R26, RZ, RZ, R14 ;  /* 0x000000ffff1a7224 */ /* 0x000fe400078e000e */
[----:B------:R-:W-:Y:S01]  /*0870*/  IMAD.SHL.U32 R11, R4, 0x2, RZ ;  /* 0x00000002040b7824 */ /* 0x000fe200078e00ff */
[----:B------:R-:W-:-:S04]  /*0880*/  LOP3.LUT R19, R19, R12, RZ, 0x3c, !PT ;  /* 0x0000000c13137212 */ /* 0x000fc800078e3cff */
[----:B------:R-:W-:-:S04]  /*0890*/  LOP3.LUT R5, R22, R5, R11, 0x96, !PT ;  /* 0x0000000516057212 */ /* 0x000fc800078e960b */
[----:B------:R-:W-:Y:S01]  /*08a0*/  LOP3.LUT R23, R5, R4, RZ, 0x3c, !PT ;  /* 0x0000000405177212 */ /* 0x000fe200078e3cff */
[----:B------:R-:W-:-:S04]  /*08b0*/  IMAD.SHL.U32 R5, R19, 0x2, RZ ;  /* 0x0000000213057824 */ /* 0x000fc800078e00ff */
[----:B------:R-:W-:-:S05]  /*08c0*/  IMAD.SHL.U32 R4, R23, 0x10, RZ ;  /* 0x0000001017047824 */ /* 0x000fca00078e00ff */
[----:B------:R-:W-:Y:S02]  /*08d0*/  LOP3.LUT R12, R23, R4, R5, 0x96, !PT ;  /* 0x00000004170c7212 */ /* 0x000fe400078e9605 */
[C---:B------:R-:W-:Y:S02]  /*08e0*/  IADD3 R4, PT, PT, R10.reuse, 0x587c5, R23 ;  /* 0x000587c50a047810 */ /* 0x040fe40007ffe017 */
[----:B------:R-:W-:Y:S02]  /*08f0*/  IADD3 R10, PT, PT, R10, 0xb0f8a, RZ ;  /* 0x000b0f8a0a0a7810 */ /* 0x000fe40007ffe0ff */
[----:B------:R-:W-:Y:S02]  /*0900*/  LOP3.LUT R25, R12, R19, RZ, 0x3c, !PT ;  /* 0x000000130c197212 */ /* 0x000fe400078e3cff */
[----:B------:R-:W-:Y:S01]  /*0910*/  I2FP.F32.U32 R4, R4 ;  /* 0x0000000400047245 */ /* 0x000fe20000201000 */
[----:B------:R-:W0:Y:S02]  /*0920*/  LDC.64 R18, c[0x0][0x380] ;  /* 0x0000e000ff127b82 */ /* 0x000e240000000a00 */
[----:B------:R-:W-:-:S02]  /*0930*/  IMAD.IADD R5, R10, 0x1, R25 ;  /* 0x000000010a057824 */ /* 0x000fc400078e0219 */
[----:B------:R-:W-:-:S03]  /*0940*/  FFMA R4, R4, R20, 1.1641532182693481445e-10 ;  /* 0x2f00000004047423 */ /* 0x000fc60000000014 */
[----:B------:R-:W-:-:S03]  /*0950*/  I2FP.F32.U32 R11, R5 ;  /* 0x00000005000b7245 */ /* 0x000fc60000201000 */
[----:B------:R-:W1:Y:S02]  /*0960*/  F2F.F64.F32 R4, R4 ;  /* 0x0000000400047310 */ /* 0x000e640000201800 */
[----:B------:R-:W-:-:S06]  /*0970*/  FFMA R20, R11, R20, 1.1641532182693481445e-10 ;  /* 0x2f0000000b147423 */ /* 0x000fcc0000000014 */
[----:B------:R-:W2:Y:S01]  /*0980*/  F2F.F64.F32 R20, R20 ;  /* 0x0000001400147310 */ /* 0x000ea20000201800 */
[----:B-1----:R-:W-:Y:S01]  /*0990*/  DSETP.GEU.AND P0, PT, R4, UR6, PT ;  /* 0x0000000604007e2a */ /* 0x002fe2000bf0e000 */
[----:B------:R-:W-:Y:S01]  /*09a0*/  VIADD R5, R24, UR4 ;  /* 0x0000000418057c36 */ /* 0x000fe20008000000 */
[----:B------:R-:W-:Y:S01]  /*09b0*/  UIADD3 UR4, UPT, UPT, UR4, 0x2, URZ ;  /* 0x0000000204047890 */ /* 0x000fe2000fffe0ff */
[----:B------:R-:W-:Y:S02]  /*09c0*/  IMAD.MOV.U32 R4, RZ, RZ, R23 ;  /* 0x000000ffff047224 */ /* 0x000fe400078e0017 */
[----:B0-----:R-:W-:Y:S01]  /*09d0*/  IMAD.WIDE R18, R5, 0x4, R18 ;  /* 0x0000000405127825 */ /* 0x001fe200078e0212 */
[----:B------:R-:W-:Y:S01]  /*09e0*/  SEL R11, RZ, 0x1, P0 ;  /* 0x00000001ff0b7807 */ /* 0x000fe20000000000 */
[----:B--2---:R-:W-:Y:S01]  /*09f0*/  DSETP.GEU.AND P1, PT, R20, UR6, PT ;  /* 0x0000000614007e2a */ /* 0x004fe2000bf2e000 */
[----:B------:R-:W-:Y:S01]  /*0a00*/  MOV R5, R25 ;  /* 0x0000001900057202 */ /* 0x000fe20000000f00 */
[----:B------:R-:W-:Y:S01]  /*0a10*/  IMAD.MOV.U32 R20, RZ, RZ, R15 ;  /* 0x000000ffff147224 */ /* 0x000fe200078e000f */
[----:B------:R-:W-:Y:S01]  /*0a20*/  MOV R21, R22 ;  /* 0x0000001600157202 */ /* 0x000fe20000000f00 */
[----:B------:R0:W-:Y:S02]  /*0a30*/  STG.E desc[UR10][R18.64], R11 ;  /* 0x0000000b12007986 */ /* 0x0001e4000c10190a */
[----:B------:R-:W-:-:S04]  /*0a40*/  SEL R27, RZ, 0x1, P1 ;  /* 0x00000001ff1b7807 */ /* 0x000fc80000800000 */
[----:B------:R-:W-:Y:S01]  /*0a50*/  IADD3 R0, PT, PT, R27, R0, R11 ;  /* 0x000000001b007210 */ /* 0x000fe20007ffe00b */
[----:B------:R0:W-:Y:S06]  /*0a60*/  STG.E desc[UR10][R18.64+0x4], R27 ;  /* 0x0000041b12007986 */ /* 0x0001ec000c10190a */
.L_x_27:
[----:B------:R-:W-:Y:S02]  /*0a70*/  IMAD.MOV.U32 R12, RZ, RZ, R15 ;  /* 0x000000ffff0c7224 */ /* 0x000fe400078e000f */
[----:B0-----:R-:W-:Y:S01]  /*0a80*/  IMAD.MOV.U32 R11, RZ, RZ, R14 ;  /* 0x000000ffff0b7224 */ /* 0x001fe200078e000e */
[----:B------:R-:W-:Y:S06]  /*0a90*/  BRA.U UP1, `(.L_x_24) ;  /* 0x0000000101647547 */ /* 0x000fec000b800000 */
[----:B------:R-:W-:Y:S01]  /*0aa0*/  SHF.R.U32.HI R5, RZ, 0x2, R26 ;  /* 0x00000002ff057819 */ /* 0x000fe2000001161a */
[----:B------:R-:W-:Y:S01]  /*0ab0*/  IMAD.SHL.U32 R4, R25, 0x10, RZ ;  /* 0x0000001019047824 */ /* 0x000fe200078e00ff */
[----:B------:R-:W0:Y:S01]  /*0ac0*/  LDC.64 R12, c[0x0][0x380] ;  /* 0x0000e000ff0c7b82 */ /* 0x000e220000000a00 */
[----:B------:R-:W-:Y:S01]  /*0ad0*/  VIADD R10, R10, 0x587c5 ;  /* 0x000587c50a0a7836 */ /* 0x000fe20000000000 */
[----:B------:R-:W-:Y:S01]  /*0ae0*/  LOP3.LUT R5, R5, R26, RZ, 0x3c, !PT ;  /* 0x0000001a05057212 */ /* 0x000fe200078e3cff */
[----:B------:R-:W-:Y:S01]  /*0af0*/  UMOV UR6, 0x9999999a ;  /* 0x9999999a00067882 */ /* 0x000fe20000000000 */
[----:B------:R-:W-:Y:S01]  /*0b00*/  UMOV UR7, 0x3fb99999 ;  /* 0x3fb9999900077882 */ /* 0x000fe20000000000 */
[----:B------:R-:W-:Y:S02]  /*0b10*/  IADD3 R19, PT, PT, R24, UR4, RZ ;  /* 0x0000000418137c10 */ /* 0x000fe4000fffe0ff */
[----:B------:R-:W-:-:S04]  /*0b20*/  SHF.L.U32 R11, R5, 0x1, RZ ;  /* 0x00000001050b7819 */ /* 0x000fc800000006ff */
[----:B------:R-:W-:Y:S01]  /*0b30*/  LOP3.LUT R4, R25, R4, R11, 0x96, !PT ;  /* 0x0000000419047212 */ /* 0x000fe200078e960b */
[----:B------:R-:W-:-:S03]  /*0b40*/  IMAD.MOV.U32 R11, RZ, RZ, 0x2f800000 ;  /* 0x2f800000ff0b7424 */ /* 0x000fc600078e00ff */
[----:B------:R-:W-:-:S05]  /*0b50*/  LOP3.LUT R5, R4, R5, RZ, 0x3c, !PT ;  /* 0x0000000504057212 */ /* 0x000fca00078e3cff */
[----:B------:R-:W-:-:S05]  /*0b60*/  IMAD.IADD R4, R5, 0x1, R10 ;  /* 0x0000000105047824 */ /* 0x000fca00078e020a */
[----:B------:R-:W-:-:S05]  /*0b70*/  I2FP.F32.U32 R4, R4 ;  /* 0x0000000400047245 */ /* 0x000fca0000201000 */
[----:B------:R-:W-:Y:S01]  /*0b80*/  FFMA R11, R4, R11, 1.1641532182693481445e-10 ;  /* 0x2f000000040b7423 */ /* 0x000fe2000000000b */
[----:B------:R-:W-:-:S03]  /*0b90*/  IMAD.MOV.U32 R4, RZ, RZ, R25 ;  /* 0x000000ffff047224 */ /* 0x000fc600078e0019 */
[----:B------:R1:W2:Y:S02]  /*0ba0*/  F2F.F64.F32 R14, R11 ;  /* 0x0000000b000e7310 */ /* 0x0002a40000201800 */
[----:B-1----:R-:W-:Y:S01]  /*0bb0*/  IMAD.MOV.U32 R11, RZ, RZ, R20 ;  /* 0x000000ffff0b7224 */ /* 0x002fe200078e0014 */
[----:B--2---:R-:W-:Y:S01]  /*0bc0*/  DSETP.GEU.AND P0, PT, R14, UR6, PT ;  /* 0x000000060e007e2a */ /* 0x004fe2000bf0e000 */
[----:B0-----:R-:W-:Y:S01]  /*0bd0*/  IMAD.WIDE R14, R19, 0x4, R12 ;  /* 0x00000004130e7825 */ /* 0x001fe200078e020c */
[----:B------:R-:W-:-:S04]  /*0be0*/  MOV R12, R21 ;  /* 0x00000015000c7202 */ /* 0x000fc80000000f00 */
[----:B------:R-:W-:Y:S01]  /*0bf0*/  SEL R19, RZ, 0x1, P0 ;  /* 0x00000001ff137807 */ /* 0x000fe20000000000 */
[----:B------:R-:W-:-:S04]  /*0c00*/  IMAD.MOV.U32 R13, RZ, RZ, R23 ;  /* 0x000000ffff0d7224 */ /* 0x000fc800078e0017 */
[----:B------:R0:W-:Y:S01]  /*0c10*/  STG.E desc[UR10][R14.64], R19 ;  /* 0x000000130e007986 */ /* 0x0001e2000c10190a */
[----:B------:R-:W-:-:S07]  /*0c20*/  IMAD.IADD R0, R0, 0x1, R19 ;  /* 0x0000000100007824 */ /* 0x000fce00078e0213 */
.L_x_24:
[----:B------:R-:W1:Y:S01]  /*0c30*/  LDCU UR4, c[0x0][0x38c] ;  /* 0x00007180ff0477ac */ /* 0x000e620008000800 */
[----:B------:R-:W-:Y:S01]  /*0c40*/  BSSY.RECONVERGENT B0, `(.L_x_28) ;  /* 0x000002d000007945 */ /* 0x000fe20003800200 */
[----:B------:R-:W2:Y:S01]  /*0c50*/  LDCU UR5, c[0x0][0x38c] ;  /* 0x00007180ff0577ac */ /* 0x000ea20008000800 */
[----:B-1----:R-:W-:Y:S01]  /*0c60*/  ISETP.GT.AND P0, PT, R0, UR4, PT ;  /* 0x0000000400007c0c */ /* 0x002fe2000bf04270 */
[----:B------:R-:W1:-:S12]  /*0c70*/  LDCU UR4, c[0x0][0x388] ;  /* 0x00007100ff0477ac */ /* 0x000e580008000800 */
[----:B--2---:R-:W-:Y:S05]  /*0c80*/  @!P0 BRA `(.L_x_29) ;  /* 0x0000000000a08947 */ /* 0x004fea0003800000 */
[----:B------:R-:W2:Y:S01]  /*0c90*/  I2F.U32.RP R20, UR12 ;  /* 0x0000000c00147d06 */ /* 0x000ea20008209000 */
[----:B0-----:R-:W0:Y:S01]  /*0ca0*/  LDC.64 R14, c[0x0][0x380] ;  /* 0x0000e000ff0e7b82 */ /* 0x001e220000000a00 */
[----:B------:R-:W-:Y:S01]  /*0cb0*/  HFMA2 R18, -RZ, RZ, 0, 0 ;  /* 0x00000000ff127431 */ /* 0x000fe200000001ff */
[----:B------:R-:W-:-:S05]  /*0cc0*/  ISETP.NE.U32.AND P0, PT, RZ, UR12, PT ;  /* 0x0000000cff007c0c */ /* 0x000fca000bf05070 */
[----:B--2---:R-:W2:Y:S02]  /*0cd0*/  MUFU.RCP R20, R20 ;  /* 0x0000001400147308 */ /* 0x004ea40000001000 */
[----:B--2---:R-:W-:-:S06]  /*0ce0*/  VIADD R21, R20, 0xffffffe ;  /* 0x0ffffffe14157836 */ /* 0x004fcc0000000000 */
[----:B------:R-:W2:Y:S02]  /*0cf0*/  F2I.FTZ.U32.TRUNC.NTZ R19, R21 ;  /* 0x0000001500137305 */ /* 0x000ea4000021f000 */
[----:B--2---:R-:W-:-:S04]  /*0d00*/  IMAD.MOV R23, RZ, RZ, -R19 ;  /* 0x000000ffff177224 */ /* 0x004fc800078e0a13 */
[----:B------:R-:W-:-:S04]  /*0d10*/  IMAD R23, R23, UR12, RZ ;  /* 0x0000000c17177c24 */ /* 0x000fc8000f8e02ff */
[----:B------:R-:W-:Y:S01]  /*0d20*/  IMAD.HI.U32 R19, R19, R23, R18 ;  /* 0x0000001713137227 */ /* 0x000fe200078e0012 */
[----:B0-----:R-:W-:-:S07]  /*0d30*/  LOP3.LUT R18, RZ, UR12, RZ, 0x33, !PT ;  /* 0x0000000cff127c12 */ /* 0x001fce000f8e33ff */
.L_x_30:
[----:B-----5:R-:W-:Y:S01]  /*0d40*/  SHF.R.U32.HI R20, RZ, 0x2, R11 ;  /* 0x00000002ff147819 */ /* 0x020fe2000001160b */
[----:B------:R-:W-:Y:S01]  /*0d50*/  IMAD.SHL.U32 R22, R5, 0x10, RZ ;  /* 0x0000001005167824 */ /* 0x000fe200078e00ff */
[----:B------:R-:W-:Y:S02]  /*0d60*/  IADD3 R10, PT, PT, R10, 0x587c5, RZ ;  /* 0x000587c50a0a7810 */ /* 0x000fe40007ffe0ff */
[----:B------:R-:W-:-:S05]  /*0d70*/  LOP3.LUT R20, R20, R11, RZ, 0x3c, !PT ;  /* 0x0000000b14147212 */ /* 0x000fca00078e3cff */
[----:B------:R-:W-:-:S05]  /*0d80*/  IMAD.SHL.U32 R11, R20, 0x2, RZ ;  /* 0x00000002140b7824 */ /* 0x000fca00078e00ff */
[----:B------:R-:W-:-:S04]  /*0d90*/  LOP3.LUT R11, R5, R22, R11, 0x96, !PT ;  /* 0x00000016050b7212 */ /* 0x000fc800078e960b */
[----:B------:R-:W-:-:S05]  /*0da0*/  LOP3.LUT R21, R11, R20, RZ, 0x3c, !PT ;  /* 0x000000140b157212 */ /* 0x000fca00078e3cff */
[----:B------:R-:W-:-:S04]  /*0db0*/  IMAD.IADD R20, R21, 0x1, R10 ;  /* 0x0000000115147824 */ /* 0x000fc800078e020a */
[----:B------:R-:W-:-:S04]  /*0dc0*/  IMAD.HI.U32 R11, R19, R20, RZ ;  /* 0x00000014130b7227 */ /* 0x000fc800078e00ff */
[----:B------:R-:W-:-:S04]  /*0dd0*/  IMAD.MOV R11, RZ, RZ, -R11 ;  /* 0x000000ffff0b7224 */ /* 0x000fc800078e0a0b */
[----:B-1----:R-:W-:-:S05]  /*0de0*/  IMAD R11, R11, UR4, R20 ;  /* 0x000000040b0b7c24 */ /* 0x002fca000f8e0214 */
[----:B------:R-:W-:-:S13]  /*0df0*/  ISETP.GE.U32.AND P1, PT, R11, UR4, PT ;  /* 0x000000040b007c0c */ /* 0x000fda000bf26070 */
[----:B------:R-:W-:-:S04]  /*0e00*/  @P1 IADD3 R11, PT, PT, R11, -UR4, RZ ;  /* 0x800000040b0b1c10 */ /* 0x000fc8000fffe0ff */
[----:B------:R-:W-:-:S13]  /*0e10*/  ISETP.GE.U32.AND P1, PT, R11, UR4, PT ;  /* 0x000000040b007c0c */ /* 0x000fda000bf26070 */
[----:B------:R-:W-:-:S05]  /*0e20*/  @P1 VIADD R11, R11, -UR4 ;  /* 0x800000040b0b1c36 */ /* 0x000fca0008000000 */
[----:B------:R-:W-:-:S05]  /*0e30*/  SEL R11, R18, R11, !P0 ;  /* 0x0000000b120b7207 */ /* 0x000fca0004000000 */
[----:B------:R-:W-:-:S04]  /*0e40*/  IMAD R11, R16, UR4, R11 ;  /* 0x00000004100b7c24 */ /* 0x000fc8000f8e020b */
[----:B------:R-:W-:-:S05]  /*0e50*/  IMAD.WIDE R22, R11, 0x4, R14 ;  /* 0x000000040b167825 */ /* 0x000fca00078e020e */
[----:B------:R-:W2:Y:S02]  /*0e60*/  LDG.E R11, desc[UR10][R22.64] ;  /* 0x0000000a160b7981 */ /* 0x000ea4000c1e1900 */
[----:B--2---:R-:W-:Y:S02]  /*0e70*/  ISETP.NE.AND P1, PT, R11, 0x1, PT ;  /* 0x000000010b00780c */ /* 0x004fe40003f25270 */
[----:B------:R-:W-:Y:S01]  /*0e80*/  MOV R11, R12 ;  /* 0x0000000c000b7202 */ /* 0x000fe20000000f00 */
[----:B------:R-:W-:Y:S02]  /*0e90*/  IMAD.MOV.U32 R12, RZ, RZ, R13 ;  /* 0x000000ffff0c7224 */ /* 0x000fe400078e000d */
[----:B------:R-:W-:Y:S01]  /*0ea0*/  IMAD.MOV.U32 R13, RZ, RZ, R4 ;  /* 0x000000ffff0d7224 */ /* 0x000fe200078e0004 */
[----:B------:R-:W-:Y:S01]  /*0eb0*/  MOV R4, R5 ;  /* 0x0000000500047202 */ /* 0x000fe20000000f00 */
[----:B------:R-:W-:-:S06]  /*0ec0*/  IMAD.MOV.U32 R5, RZ, RZ, R21 ;  /* 0x000000ffff057224 */ /* 0x000fcc00078e0015 */
[----:B------:R-:W-:Y:S01]  /*0ed0*/  @!P1 VIADD R0, R0, 0xffffffff ;  /* 0xffffffff00009836 */ /* 0x000fe20000000000 */
[----:B------:R2:W-:Y:S04]  /*0ee0*/  @!P1 STG.E desc[UR10][R22.64], RZ ;  /* 0x000000ff16009986 */ /* 0x0005e8000c10190a */
[----:B------:R-:W-:-:S13]  /*0ef0*/  ISETP.GT.AND P1, PT, R0, UR5, PT ;  /* 0x0000000500007c0c */ /* 0x000fda000bf24270 */
[----:B--2---:R-:W-:Y:S05]  /*0f00*/  @P1 BRA `(.L_x_30) ;  /* 0xfffffffc008c1947 */ /* 0x004fea000383ffff */
.L_x_29:
[----:B-1----:R-:W-:Y:S05]  /*0f10*/  BSYNC.RECONVERGENT B0 ;  /* 0x0000000000007941 */ /* 0x002fea0003800200 */
.L_x_28:
[----:B-----5:R-:W-:Y:S04]  /*0f20*/  STG.E.64 desc[UR10][R8.64], R10 ;  /* 0x0000000a08007986 */ /* 0x020fe8000c101b0a */
[----:B------:R-:W-:Y:S04]  /*0f30*/  STG.E.64 desc[UR10][R8.64+0x8], R12 ;  /* 0x0000080c08007986 */ /* 0x000fe8000c101b0a */
[----:B------:R-:W-:Y:S04]  /*0f40*/  STG.E.64 desc[UR10][R8.64+0x10], R4 ;  /* 0x0000100408007986 */ /* 0x000fe8000c101b0a */
[----:B------:R-:W-:Y:S04]  /*0f50*/  STG.E.64 desc[UR10][R8.64+0x18], R2 ;  /* 0x0000180208007986 */ /* 0x000fe8000c101b0a */
[----:B------:R-:W-:Y:S04]  /*0f60*/  STG.E.64 desc[UR10][R8.64+0x28], R6 ;  /* 0x0000280608007986 */ /* 0x000fe8000c101b0a */
[----:B------:R-:W-:Y:S01]  /*0f70*/  STG.E desc[UR10][R8.64+0x20], R17 ;  /* 0x0000201108007986 */ /* 0x000fe2000c10190a */
[----:B------:R-:W-:Y:S05]  /*0f80*/  EXIT ;  /* 0x000000000000794d */ /* 0x000fea0003800000 */
.L_x_31:
        /* <DEDUP_REMOVED lines=15> */
.L_x_41:


//--------------------- .text._Z19csc_multiply_kernelPiS_S_S_S_ii --------------------------
	.section	.text._Z19csc_multiply_kernelPiS_S_S_S_ii,"ax",@progbits
	.align	128
        .global         _Z19csc_multiply_kernelPiS_S_S_S_ii
        .type           _Z19csc_multiply_kernelPiS_S_S_S_ii,@function
        .size           _Z19csc_multiply_kernelPiS_S_S_S_ii,(.L_x_42 - _Z19csc_multiply_kernelPiS_S_S_S_ii)
        .other          _Z19csc_multiply_kernelPiS_S_S_S_ii,@"STO_CUDA_ENTRY STV_DEFAULT"
_Z19csc_multiply_kernelPiS_S_S_S_ii:
.text._Z19csc_multiply_kernelPiS_S_S_S_ii:
        /* <DEDUP_REMOVED lines=8> */
[----:B------:R-:W0:Y:S01]  /*0080*/  LDC R4, c[0x0][0x3ac] ;  /* 0x0000eb00ff047b82 */ /* 0x000e220000000800 */
[----:B------:R-:W1:Y:S07]  /*0090*/  LDCU.64 UR4, c[0x0][0x358] ;  /* 0x00006b00ff0477ac */ /* 0x000e6e0008000a00 */
[----:B------:R-:W2:Y:S01]  /*00a0*/  LDC.64 R2, c[0x0][0x3a0] ;  /* 0x0000e800ff027b82 */ /* 0x000ea20000000a00 */
[----:B0-----:R-:W-:Y:S01]  /*00b0*/  ISETP.GE.AND P0, PT, R4, 0x1, PT ;  /* 0x000000010400780c */ /* 0x001fe20003f06270 */
[----:B--2---:R-:W-:-:S05]  /*00c0*/  IMAD.WIDE R2, R0, 0x4, R2 ;  /* 0x0000000400027825 */ /* 0x004fca00078e0202 */
[----:B-1----:R0:W-:Y:S07]  /*00d0*/  STG.E desc[UR4][R2.64], RZ ;  /* 0x000000ff02007986 */ /* 0x0021ee000c101904 */
[----:B------:R-:W-:Y:S05]  /*00e0*/  @!P0 EXIT ;  /* 0x000000000000894d */ /* 0x000fea0003800000 */
[----:B------:R-:W1:Y:S02]  /*00f0*/  LDC.64 R4, c[0x0][0x390] ;  /* 0x0000e400ff047b82 */ /* 0x000e640000000a00 */
[----:B-1----:R1:W5:Y:S01]  /*0100*/  LDG.E R12, desc[UR4][R4.64] ;  /* 0x00000004040c7981 */ /* 0x002362000c1e1900 */
[----:B------:R-:W-:Y:S02]  /*0110*/  IMAD.MOV.U32 R15, RZ, RZ, RZ ;  /* 0x000000ffff0f7224 */ /* 0x000fe400078e00ff */
[----:B------:R-:W-:-:S07]  /*0120*/  IMAD.MOV.U32 R17, RZ, RZ, RZ ;  /* 0x000000ffff117224 */ /* 0x000fce00078e00ff */
.L_x_37:
[----:B-1----:R-:W1:Y:S02]  /*0130*/  LDC.64 R4, c[0x0][0x390] ;  /* 0x0000e400ff047b82 */ /* 0x002e640000000a00 */
[----:B-1----:R-:W-:-:S05]  /*0140*/  IMAD.WIDE.U32 R4, R17, 0x4, R4 ;  /* 0x0000000411047825 */ /* 0x002fca00078e0004 */
[----:B------:R-:W2:Y:S01]  /*0150*/  LDG.E R14, desc[UR4][R4.64+0x4] ;  /* 0x00000404040e7981 */ /* 0x000ea2000c1e1900 */
[----:B------:R-:W-:Y:S01]  /*0160*/  IADD3 R6, PT, PT, R17, 0x1, RZ ;  /* 0x0000000111067810 */ /* 0x000fe20007ffe0ff */
[----:B------:R-:W-:Y:S01]  /*0170*/  BSSY.RECONVERGENT B0, `(.L_x_32) ;  /* 0x0000019000007945 */ /* 0x000fe20003800200 */
[----:B------:R-:W-:Y:S02]  /*0180*/  IMAD.MOV.U32 R13, RZ, RZ, R17 ;  /* 0x000000ffff0d7224 */ /* 0x000fe400078e0011 */
[----:B------:R-:W-:Y:S02]  /*0190*/  MOV R17, R6 ;  /* 0x0000000600117202 */ /* 0x000fe40000000f00 */
[----:B--2--5:R-:W-:-:S13]  /*01a0*/  ISETP.GE.AND P0, PT, R12, R14, PT ;  /* 0x0000000e0c00720c */ /* 0x024fda0003f06270 */
[----:B---3--:R-:W-:Y:S05]  /*01b0*/  @P0 BRA `(.L_x_33) ;  /* 0x0000000000500947 */ /* 0x008fea0003800000 */
[----:B------:R-:W1:Y:S01]  /*01c0*/  LDC.64 R10, c[0x0][0x398] ;  /* 0x0000e600ff0a7b82 */ /* 0x000e620000000a00 */
[----:B------:R-:W-:-:S07]  /*01d0*/  IMAD.MOV.U32 R19, RZ, RZ, R12 ;  /* 0x000000ffff137224 */ /* 0x000fce00078e000c */
[----:B------:R-:W2:Y:S08]  /*01e0*/  LDC.64 R6, c[0x0][0x388] ;  /* 0x0000e200ff067b82 */ /* 0x000eb00000000a00 */
[----:B------:R-:W3:Y:S01]  /*01f0*/  LDC.64 R8, c[0x0][0x380] ;  /* 0x0000e000ff087b82 */ /* 0x000ee20000000a00 */
[----:B-1----:R-:W-:-:S07]  /*0200*/  IMAD.WIDE.U32 R10, R13, 0x4, R10 ;  /* 0x000000040d0a7825 */ /* 0x002fce00078e000a */
.L_x_36:
[----:B--2---:R-:W-:-:S06]  /*0210*/  IMAD.WIDE R12, R19, 0x4, R6 ;  /* 0x00000004130c7825 */ /* 0x004fcc00078e0206 */
[----:B------:R-:W2:Y:S01]  /*0220*/  LDG.E R13, desc[UR4][R12.64] ;  /* 0x000000040c0d7981 */ /* 0x000ea2000c1e1900 */
[----:B------:R-:W-:Y:S01]  /*0230*/  BSSY.RECONVERGENT B1, `(.L_x_34) ;  /* 0x0000009000017945 */ /* 0x000fe20003800200 */
[----:B--2---:R-:W-:-:S13]  /*0240*/  ISETP.NE.AND P0, PT, R13, R0, PT ;  /* 0x000000000d00720c */ /* 0x004fda0003f05270 */
[----:B-1----:R-:W-:Y:S05]  /*0250*/  @P0 BRA `(.L_x_35) ;  /* 0x0000000000180947 */ /* 0x002fea0003800000 */
[----:B---3--:R-:W-:Y:S01]  /*0260*/  IMAD.WIDE R12, R19, 0x4, R8 ;  /* 0x00000004130c7825 */ /* 0x008fe200078e0208 */
[----:B------:R-:W2:Y:S05]  /*0270*/  LDG.E R14, desc[UR4][R10.64] ;  /* 0x000000040a0e7981 */ /* 0x000eaa000c1e1900 */
[----:B------:R-:W2:Y:S02]  /*0280*/  LDG.E R12, desc[UR4][R12.64] ;  /* 0x000000040c0c7981 */ /* 0x000ea4000c1e1900 */
[----:B--2---:R-:W-:-:S05]  /*0290*/  LOP3.LUT R15, R15, R14, R12, 0x78, !PT ;  /* 0x0000000e0f0f7212 */ /* 0x004fca00078e780c */
[----:B------:R1:W-:Y:S04]  /*02a0*/  STG.E desc[UR4][R2.64], R15 ;  /* 0x0000000f02007986 */ /* 0x0003e8000c101904 */
[----:B------:R1:W5:Y:S02]  /*02b0*/  LDG.E R14, desc[UR4][R4.64+0x4] ;  /* 0x00000404040e7981 */ /* 0x000364000c1e1900 */
.L_x_35:
[----:B------:R-:W-:Y:S05]  /*02c0*/  BSYNC.RECONVERGENT B1 ;  /* 0x0000000000017941 */ /* 0x000fea0003800200 */
.L_x_34:
[----:B------:R-:W-:-:S04]  /*02d0*/  IADD3 R19, PT, PT, R19, 0x1, RZ ;  /* 0x0000000113137810 */ /* 0x000fc80007ffe0ff */
[----:B-----5:R-:W-:-:S13]  /*02e0*/  ISETP.GE.AND P0, PT, R19, R14, PT ;  /* 0x0000000e1300720c */ /* 0x020fda0003f06270 */
[----:B------:R-:W-:Y:S05]  /*02f0*/  @!P0 BRA `(.L_x_36) ;  /* 0xfffffffc00c48947 */ /* 0x000fea000383ffff */
.L_x_33:
[----:B------:R-:W-:Y:S05]  /*0300*/  BSYNC.RECONVERGENT B0 ;  /* 0x0000000000007941 */ /* 0x000fea0003800200 */
.L_x_32:
[----:B------:R-:W2:Y:S02]  /*0310*/  LDCU UR6, c[0x0][0x3ac] ;  /* 0x00007580ff0677ac */ /* 0x000ea40008000800 */
[----:B--2---:R-:W-:-:S13]  /*0320*/  ISETP.NE.AND P0, PT, R17, UR6, PT ;  /* 0x0000000611007c0c */ /* 0x004fda000bf05270 */
[----:B------:R-:W-:Y:S05]  /*0330*/  @!P0 EXIT ;  /* 0x000000000000894d */ /* 0x000fea0003800000 */
[----:B------:R-:W-:Y:S01]  /*0340*/  MOV R12, R14 ;  /* 0x0000000e000c7202 */ /* 0x000fe20000000f00 */
[----:B------:R-:W-:Y:S06]  /*0350*/  BRA `(.L_x_37) ;  /* 0xfffffffc00747947 */ /* 0x000fec000383ffff */
.L_x_38:
        /* <DEDUP_REMOVED lines=10> */
.L_x_42:


//--------------------- .nv.global.init           --------------------------
	.section	.nv.global.init,"aw",@progbits
	.align	4
.nv.global.init:
	.type		mrg32k3aM1SubSeq,@object
	.size		mrg32k3aM1SubSeq,(mrg32k3aM2SubSeq - mrg32k3aM1SubSeq)
mrg32k3aM1SubSeq:
        /*0000*/ 	.byte	0x0b, 0xcc, 0xee, 0x04, 0x73, 0x29, 0x8b, 0x6f, 0xf6, 0x53, 0x03, 0xf6, 0x23, 0xf6, 0xea, 0xda
        /* <DEDUP_REMOVED lines=125> */
	.type		mrg32k3aM2SubSeq,@object
	.size		mrg32k3aM2SubSeq,(mrg32k3aM1 - mrg32k3aM2SubSeq)
mrg32k3aM2SubSeq:
        /* <DEDUP_REMOVED lines=126> */
	.type		mrg32k3aM1,@object
	.size		mrg32k3aM1,(mrg32k3aM1Seq - mrg32k3aM1)
mrg32k3aM1:
        /* <DEDUP_REMOVED lines=144> */
	.type		mrg32k3aM1Seq,@object
	.size		mrg32k3aM1Seq,(mrg32k3aM2 - mrg32k3aM1Seq)
mrg32k3aM1Seq:
        /* <DEDUP_REMOVED lines=144> */
	.type		mrg32k3aM2,@object
	.size		mrg32k3aM2,(mrg32k3aM2Seq - mrg32k3aM2)
mrg32k3aM2:
        /* <DEDUP_REMOVED lines=144> */
	.type		mrg32k3aM2Seq,@object
	.size		mrg32k3aM2Seq,(precalc_xorwow_matrix - mrg32k3aM2Seq)
mrg32k3aM2Seq:
        /* <DEDUP_REMOVED lines=144> */
	.type		precalc_xorwow_matrix,@object
	.size		precalc_xorwow_matrix,(precalc_xorwow_offset_matrix - precalc_xorwow_matrix)
precalc_xorwow_matrix:
        /* <DEDUP_REMOVED lines=6400> */
	.type		precalc_xorwow_offset_matrix,@object
	.size		precalc_xorwow_offset_matrix,(.L_1 - precalc_xorwow_offset_matrix)
precalc_xorwow_offset_matrix:
        /* <DEDUP_REMOVED lines=6400> */
.L_1:


//--------------------- .nv.shared.reserved.0     --------------------------
	.section	.nv.shared.reserved.0,"aw",@nobits
	.weak		__nv_reservedSMEM_offset_0_alias
	.size		__nv_reservedSMEM_offset_0_alias, 0, 64
	.other		__nv_reservedSMEM_offset_0_alias,@"STO_CUDA_RESERVED_SHARED STV_DEFAULT"
__nv_reservedSMEM_offset_0_alias:
	.zero		0
	.zero		64


//--------------------- .nv.constant0._Z25init_random_states_kernelP17curandStateXORWOWy --------------------------
	.section	.nv.constant0._Z25init_random_states_kernelP17curandStateXORWOWy,"a",@progbits
	.sectionflags	@""
	.align	4
.nv.constant0._Z25init_random_states_kernelP17curandStateXORWOWy:
	.zero		912


//--------------------- .nv.constant0._Z26compute_likelihoods_kernelPiS_PfS0_iii --------------------------
	.section	.nv.constant0._Z26compute_likelihoods_kernelPiS_PfS0_iii,"a",@progbits
	.sectionflags	@""
	.align	4
.nv.constant0._Z26compute_likelihoods_kernelPiS_PfS0_iii:
	.zero		940


//--------------------- .nv.constant0._Z30generate_error_patterns_kernelPiiiiP17curandStateXORWOW --------------------------
	.section	.nv.constant0._Z30generate_error_patterns_kernelPiiiiP17curandStateXORWOW,"a",@progbits
	.sectionflags	@""
	.align	4
.nv.constant0._Z30generate_error_patterns_kernelPiiiiP17curandStateXORWOW:
	.zero		928


//--------------------- .nv.constant0._Z19csc_multiply_kernelPiS_S_S_S_ii --------------------------
	.section	.nv.constant0._Z19csc_multiply_kernelPiS_S_S_S_ii,"a",@progbits
	.sectionflags	@""
	.align	4
.nv.constant0._Z19csc_multiply_kernelPiS_S_S_S_ii:
	.zero		944


//--------------------- SYMBOLS --------------------------

	.type		.nv.reservedSmem.offset0,@object
	.size		.nv.reservedSmem.offset0,0x4
